def attn_fwd(
    Q,
    K,
    V,
    Out,
    Lse,
    sm_scale,
    stride_qz,
    stride_qh,
    stride_qm,
    stride_qk,
    stride_kz,
    stride_kh,
    stride_kn,
    stride_kk,
    stride_vz,
    stride_vh,
    stride_vn,
    stride_vk,
    stride_oz,
    stride_oh,
    stride_om,
    stride_ok,
    seqlen_q,
    seqlen_k,
    BLOCK_M: tl.constexpr,
    BLOCK_N: tl.constexpr,
    HEAD_DIM: tl.constexpr,
    CAUSAL: tl.constexpr,
):
    start_m = tl.program_id(0)
    off_hz = tl.program_id(1)
    q_off = off_hz * stride_qh
    k_off = off_hz * stride_kh
    v_off = off_hz * stride_vh
    offs_m = start_m * BLOCK_M + tl.arange(0, BLOCK_M)
    offs_d = tl.arange(0, HEAD_DIM)
    offs_n = tl.arange(0, BLOCK_N)
    q_ptrs = Q + q_off + offs_m[:, None] * stride_qm + offs_d[None, :] * stride_qk
    k_ptrs = K + k_off + offs_d[:, None] * stride_kk + offs_n[None, :] * stride_kn
    v_ptrs = V + v_off + offs_n[:, None] * stride_vn + offs_d[None, :] * stride_vk
    m_i = tl.full([BLOCK_M], float("-inf"), dtype=tl.float32)
    l_i = tl.zeros([BLOCK_M], dtype=tl.float32) + 1.0
    acc = tl.zeros([BLOCK_M, HEAD_DIM], dtype=tl.float32)
    q = tl.load(q_ptrs)
    acc, l_i, m_i = _attn_fwd_inner(
        acc,
        l_i,
        m_i,
        q,
        k_ptrs,
        v_ptrs,
        sm_scale,
        stride_kn,
        stride_vn,
        start_m,
        seqlen_k,
        BLOCK_M,
        BLOCK_N,
        HEAD_DIM,
        CAUSAL,
    )
    acc = acc / l_i[:, None]
    lse = m_i + tl.math.log2(l_i) / 1.4426950408889634
    o_ptrs = (
        Out
        + off_hz * stride_oh
        + offs_m[:, None] * stride_om
        + offs_d[None, :] * stride_ok
    )
    tl.store(o_ptrs, acc.to(Out.dtype.element_ty))
    tl.store(Lse + off_hz * seqlen_q + offs_m, lse)

# config = {"BLOCK_M": 32, "BLOCK_N": 32, "HEAD_DIM": 16, "arch": "sm_90", "causal": true, "dtype": "bf16", "num_stages": 2, "num_warps": 8}
# arch = sm_90


// ===== COMPILED SASS (sm_90a) =====

	.target	sm_90a

	.elftype	@"ET_EXEC"


//--------------------- .note.nv.tkinfo           --------------------------
	.section	.note.nv.tkinfo,"",@"SHT_NOTE"
	.sectionflags	@"SHF_NOTE_NV_TKINFO"
	.tkinfo
        /*0018*/ 	.word	0x00000002
        /*0030*/ 	.string	""
        /*0030*/ 	.string	"ptxas"
        /*0030*/ 	.string	"Cuda compilation tools, release 13.0, V13.0.88"
        /*0030*/ 	.string	"Build cuda_13.0.r13.0/compiler.36424714_0"
        /*0030*/ 	.string	"-v  -suppress-debug-info  -lineinfo  -arch sm_90a "



//--------------------- .note.nv.cuinfo           --------------------------
	.section	.note.nv.cuinfo,"",@"SHT_NOTE"
	.sectionflags	@"SHF_NOTE_NV_CUINFO"
        /*0018*/ 	.short	0x0002
        /*001a*/ 	.short	0x005a
        /*001c*/ 	.short	0x0082
	.zero		2


//--------------------- .nv.info                  --------------------------
	.section	.nv.info,"",@"SHT_CUDA_INFO"
	.align	4


	//----- nvinfo : EIATTR_REGCOUNT
	.align		4
        /*0000*/ 	.byte	0x04, 0x2f
        /*0002*/ 	.short	(.L_2 - .L_1)
	.align		4
.L_1:
        /*0004*/ 	.word	index@(attn_fwd)
        /*0008*/ 	.word	0x0000003a


	//----- nvinfo : EIATTR_FRAME_SIZE
	.align		4
.L_2:
        /*000c*/ 	.byte	0x04, 0x11
        /*000e*/ 	.short	(.L_4 - .L_3)
	.align		4
.L_3:
        /*0010*/ 	.word	index@(attn_fwd)
        /*0014*/ 	.word	0x00000000


	//----- nvinfo : EIATTR_MIN_STACK_SIZE
	.align		4
.L_4:
        /*0018*/ 	.byte	0x04, 0x12
        /*001a*/ 	.short	(.L_6 - .L_5)
	.align		4
.L_5:
        /*001c*/ 	.word	index@(attn_fwd)
        /*0020*/ 	.word	0x00000000
.L_6:


//--------------------- .nv.compat                --------------------------
	.section	.nv.compat,"",@"SHT_CUDA_COMPAT_INFO"
	.align	4
        /*0000*/ 	.byte	0x02, 0x09, 0x01, 0x00, 0x02, 0x02, 0x01, 0x00, 0x02, 0x05, 0x05, 0x00, 0x03, 0x07, 0x01, 0x01
        /*0010*/ 	.byte	0x02, 0x03, 0x00, 0x00, 0x02, 0x06, 0x01, 0x00, 0x04, 0x0b, 0x08, 0x00, 0x00, 0x00, 0x00, 0x00
        /*0020*/ 	.byte	0x00, 0x00, 0x00, 0x00


//--------------------- .nv.info.attn_fwd         --------------------------
	.section	.nv.info.attn_fwd,"",@"SHT_CUDA_INFO"
	.sectionflags	@""
	.align	4


	//----- nvinfo : EIATTR_CUDA_API_VERSION
	.align		4
        /*0000*/ 	.byte	0x04, 0x37
        /*0002*/ 	.short	(.L_8 - .L_7)
.L_7:
        /*0004*/ 	.word	0x00000082


	//----- nvinfo : EIATTR_KPARAM_INFO
	.align		4
.L_8:
        /*0008*/ 	.byte	0x04, 0x17
        /*000a*/ 	.short	(.L_10 - .L_9)
.L_9:
        /*000c*/ 	.word	0x00000000
        /*0010*/ 	.short	0x0019
        /*0012*/ 	.short	0x0080
        /*0014*/ 	.byte	0x00, 0xf4, 0x21, 0x00


	//----- nvinfo : EIATTR_KPARAM_INFO
	.align		4
.L_10:
        /*0018*/ 	.byte	0x04, 0x17
        /*001a*/ 	.short	(.L_12 - .L_11)
.L_11:
        /*001c*/ 	.word	0x00000000
        /*0020*/ 	.short	0x0018
        /*0022*/ 	.short	0x0078
        /*0024*/ 	.byte	0x00, 0xf4, 0x21, 0x00


	//----- nvinfo : EIATTR_KPARAM_INFO
	.align		4
.L_12:
        /*0028*/ 	.byte	0x04, 0x17
        /*002a*/ 	.short	(.L_14 - .L_13)
.L_13:
        /*002c*/ 	.word	0x00000000
        /*0030*/ 	.short	0x0017
        /*0032*/ 	.short	0x0070
        /*0034*/ 	.byte	0x00, 0xf0, 0x11, 0x00


	//----- nvinfo : EIATTR_KPARAM_INFO
	.align		4
.L_14:
        /*0038*/ 	.byte	0x04, 0x17
        /*003a*/ 	.short	(.L_16 - .L_15)
.L_15:
        /*003c*/ 	.word	0x00000000
        /*0040*/ 	.short	0x0016
        /*0042*/ 	.short	0x006c
        /*0044*/ 	.byte	0x00, 0xf0, 0x11, 0x00


	//----- nvinfo : EIATTR_KPARAM_INFO
	.align		4
.L_16:
        /*0048*/ 	.byte	0x04, 0x17
        /*004a*/ 	.short	(.L_18 - .L_17)
.L_17:
        /*004c*/ 	.word	0x00000000
        /*0050*/ 	.short	0x0015
        /*0052*/ 	.short	0x0068
        /*0054*/ 	.byte	0x00, 0xf0, 0x11, 0x00


	//----- nvinfo : EIATTR_KPARAM_INFO
	.align		4
.L_18:
        /*0058*/ 	.byte	0x04, 0x17
        /*005a*/ 	.short	(.L_20 - .L_19)
.L_19:
        /*005c*/ 	.word	0x00000000
        /*0060*/ 	.short	0x0014
        /*0062*/ 	.short	0x0064
        /*0064*/ 	.byte	0x00, 0xf0, 0x11, 0x00


	//----- nvinfo : EIATTR_KPARAM_INFO
	.align		4
.L_20:
        /*0068*/ 	.byte	0x04, 0x17
        /*006a*/ 	.short	(.L_22 - .L_21)
.L_21:
        /*006c*/ 	.word	0x00000000
        /*0070*/ 	.short	0x0013
        /*0072*/ 	.short	0x0060
        /*0074*/ 	.byte	0x00, 0xf0, 0x11, 0x00


	//----- nvinfo : EIATTR_KPARAM_INFO
	.align		4
.L_22:
        /*0078*/ 	.byte	0x04, 0x17
        /*007a*/ 	.short	(.L_24 - .L_23)
.L_23:
        /*007c*/ 	.word	0x00000000
        /*0080*/ 	.short	0x0012
        /*0082*/ 	.short	0x005c
        /*0084*/ 	.byte	0x00, 0xf0, 0x11, 0x00


	//----- nvinfo : EIATTR_KPARAM_INFO
	.align		4
.L_24:
        /*0088*/ 	.byte	0x04, 0x17
        /*008a*/ 	.short	(.L_26 - .L_25)
.L_25:
        /*008c*/ 	.word	0x00000000
        /*0090*/ 	.short	0x0011
        /*0092*/ 	.short	0x0058
        /*0094*/ 	.byte	0x00, 0xf0, 0x11, 0x00


	//----- nvinfo : EIATTR_KPARAM_INFO
	.align		4
.L_26:
        /*0098*/ 	.byte	0x04, 0x17
        /*009a*/ 	.short	(.L_28 - .L_27)
.L_27:
        /*009c*/ 	.word	0x00000000
        /*00a0*/ 	.short	0x0010
        /*00a2*/ 	.short	0x0054
        /*00a4*/ 	.byte	0x00, 0xf0, 0x11, 0x00


	//----- nvinfo : EIATTR_KPARAM_INFO
	.align		4
.L_28:
        /*00a8*/ 	.byte	0x04, 0x17
        /*00aa*/ 	.short	(.L_30 - .L_29)
.L_29:
        /*00ac*/ 	.word	0x00000000
        /*00b0*/ 	.short	0x000f
        /*00b2*/ 	.short	0x0050
        /*00b4*/ 	.byte	0x00, 0xf0, 0x11, 0x00


	//----- nvinfo : EIATTR_KPARAM_INFO
	.align		4
.L_30:
        /*00b8*/ 	.byte	0x04, 0x17
        /*00ba*/ 	.short	(.L_32 - .L_31)
.L_31:
        /*00bc*/ 	.word	0x00000000
        /*00c0*/ 	.short	0x000e
        /*00c2*/ 	.short	0x004c
        /*00c4*/ 	.byte	0x00, 0xf0, 0x11, 0x00


	//----- nvinfo : EIATTR_KPARAM_INFO
	.align		4
.L_32:
        /*00c8*/ 	.byte	0x04, 0x17
        /*00ca*/ 	.short	(.L_34 - .L_33)
.L_33:
        /*00cc*/ 	.word	0x00000000
        /*00d0*/ 	.short	0x000d
        /*00d2*/ 	.short	0x0048
        /*00d4*/ 	.byte	0x00, 0xf0, 0x11, 0x00


	//----- nvinfo : EIATTR_KPARAM_INFO
	.align		4
.L_34:
        /*00d8*/ 	.byte	0x04, 0x17
        /*00da*/ 	.short	(.L_36 - .L_35)
.L_35:
        /*00dc*/ 	.word	0x00000000
        /*00e0*/ 	.short	0x000c
        /*00e2*/ 	.short	0x0044
        /*00e4*/ 	.byte	0x00, 0xf0, 0x11, 0x00


	//----- nvinfo : EIATTR_KPARAM_INFO
	.align		4
.L_36:
        /*00e8*/ 	.byte	0x04, 0x17
        /*00ea*/ 	.short	(.L_38 - .L_37)
.L_37:
        /*00ec*/ 	.word	0x00000000
        /*00f0*/ 	.short	0x000b
        /*00f2*/ 	.short	0x0040
        /*00f4*/ 	.byte	0x00, 0xf0, 0x11, 0x00


	//----- nvinfo : EIATTR_KPARAM_INFO
	.align		4
.L_38:
        /*00f8*/ 	.byte	0x04, 0x17
        /*00fa*/ 	.short	(.L_40 - .L_39)
.L_39:
        /*00fc*/ 	.word	0x00000000
        /*0100*/ 	.short	0x000a
        /*0102*/ 	.short	0x003c
        /*0104*/ 	.byte	0x00, 0xf0, 0x11, 0x00


	//----- nvinfo : EIATTR_KPARAM_INFO
	.align		4
.L_40:
        /*0108*/ 	.byte	0x04, 0x17
        /*010a*/ 	.short	(.L_42 - .L_41)
.L_41:
        /*010c*/ 	.word	0x00000000
        /*0110*/ 	.short	0x0009
        /*0112*/ 	.short	0x0038
        /*0114*/ 	.byte	0x00, 0xf0, 0x11, 0x00


	//----- nvinfo : EIATTR_KPARAM_INFO
	.align		4
.L_42:
        /*0118*/ 	.byte	0x04, 0x17
        /*011a*/ 	.short	(.L_44 - .L_43)
.L_43:
        /*011c*/ 	.word	0x00000000
        /*0120*/ 	.short	0x0008
        /*0122*/ 	.short	0x0034
        /*0124*/ 	.byte	0x00, 0xf0, 0x11, 0x00


	//----- nvinfo : EIATTR_KPARAM_INFO
	.align		4
.L_44:
        /*0128*/ 	.byte	0x04, 0x17
        /*012a*/ 	.short	(.L_46 - .L_45)
.L_45:
        /*012c*/ 	.word	0x00000000
        /*0130*/ 	.short	0x0007
        /*0132*/ 	.short	0x0030
        /*0134*/ 	.byte	0x00, 0xf0, 0x11, 0x00


	//----- nvinfo : EIATTR_KPARAM_INFO
	.align		4
.L_46:
        /*0138*/ 	.byte	0x04, 0x17
        /*013a*/ 	.short	(.L_48 - .L_47)
.L_47:
        /*013c*/ 	.word	0x00000000
        /*0140*/ 	.short	0x0006
        /*0142*/ 	.short	0x002c
        /*0144*/ 	.byte	0x00, 0xf0, 0x11, 0x00


	//----- nvinfo : EIATTR_KPARAM_INFO
	.align		4
.L_48:
        /*0148*/ 	.byte	0x04, 0x17
        /*014a*/ 	.short	(.L_50 - .L_49)
.L_49:
        /*014c*/ 	.word	0x00000000
        /*0150*/ 	.short	0x0005
        /*0152*/ 	.short	0x0028
        /*0154*/ 	.byte	0x00, 0xf0, 0x11, 0x00


	//----- nvinfo : EIATTR_KPARAM_INFO
	.align		4
.L_50:
        /*0158*/ 	.byte	0x04, 0x17
        /*015a*/ 	.short	(.L_52 - .L_51)
.L_51:
        /*015c*/ 	.word	0x00000000
        /*0160*/ 	.short	0x0004
        /*0162*/ 	.short	0x0020
        /*0164*/ 	.byte	0x00, 0xf4, 0x21, 0x00


	//----- nvinfo : EIATTR_KPARAM_INFO
	.align		4
.L_52:
        /*0168*/ 	.byte	0x04, 0x17
        /*016a*/ 	.short	(.L_54 - .L_53)
.L_53:
        /*016c*/ 	.word	0x00000000
        /*0170*/ 	.short	0x0003
        /*0172*/ 	.short	0x0018
        /*0174*/ 	.byte	0x00, 0xf4, 0x21, 0x00


	//----- nvinfo : EIATTR_KPARAM_INFO
	.align		4
.L_54:
        /*0178*/ 	.byte	0x04, 0x17
        /*017a*/ 	.short	(.L_56 - .L_55)
.L_55:
        /*017c*/ 	.word	0x00000000
        /*0180*/ 	.short	0x0002
        /*0182*/ 	.short	0x0010
        /*0184*/ 	.byte	0x00, 0xf4, 0x21, 0x00


	//----- nvinfo : EIATTR_KPARAM_INFO
	.align		4
.L_56:
        /*0188*/ 	.byte	0x04, 0x17
        /*018a*/ 	.short	(.L_58 - .L_57)
.L_57:
        /*018c*/ 	.word	0x00000000
        /*0190*/ 	.short	0x0001
        /*0192*/ 	.short	0x0008
        /*0194*/ 	.byte	0x00, 0xf4, 0x21, 0x00


	//----- nvinfo : EIATTR_KPARAM_INFO
	.align		4
.L_58:
        /*0198*/ 	.byte	0x04, 0x17
        /*019a*/ 	.short	(.L_60 - .L_59)
.L_59:
        /*019c*/ 	.word	0x00000000
        /*01a0*/ 	.short	0x0000
        /*01a2*/ 	.short	0x0000
        /*01a4*/ 	.byte	0x00, 0xf4, 0x21, 0x00


	//----- nvinfo : EIATTR_SPARSE_MMA_MASK
	.align		4
.L_60:
        /*01a8*/ 	.byte	0x03, 0x50
        /*01aa*/ 	.short	0x0000


	//----- nvinfo : EIATTR_MAXREG_COUNT
	.align		4
        /*01ac*/ 	.byte	0x03, 0x1b
        /*01ae*/ 	.short	0x00ff


	//----- nvinfo : EIATTR_NUM_BARRIERS
	.align		4
        /*01b0*/ 	.byte	0x02, 0x4c
        /*01b2*/ 	.byte	0x01
	.zero		1


	//----- nvinfo : EIATTR_MERCURY_ISA_VERSION
	.align		4
        /*01b4*/ 	.byte	0x03, 0x5f
        /*01b6*/ 	.short	0x0101


	//----- nvinfo : EIATTR_COOP_GROUP_MASK_REGIDS
	.align		4
        /*01b8*/ 	.byte	0x04, 0x29
        /*01ba*/ 	.short	(.L_62 - .L_61)


	//   ....[0]....
.L_61:
        /*01bc*/ 	.word	0xffffffff


	//   ....[1]....
        /*01c0*/ 	.word	0xffffffff


	//   ....[2]....
        /*01c4*/ 	.word	0xffffffff


	//   ....[3]....
        /*01c8*/ 	.word	0xffffffff


	//   ....[4]....
        /*01cc*/ 	.word	0xffffffff


	//   ....[5]....
        /*01d0*/ 	.word	0xffffffff


	//   ....[6]....
        /*01d4*/ 	.word	0xffffffff


	//   ....[7]....
        /*01d8*/ 	.word	0xffffffff


	//----- nvinfo : EIATTR_COOP_GROUP_INSTR_OFFSETS
	.align		4
.L_62:
        /*01dc*/ 	.byte	0x04, 0x28
        /*01de*/ 	.short	(.L_64 - .L_63)


	//   ....[0]....
.L_63:
        /*01e0*/ 	.word	0x00001000


	//   ....[1]....
        /*01e4*/ 	.word	0x00001010


	//   ....[2]....
        /*01e8*/ 	.word	0x00001040


	//   ....[3]....
        /*01ec*/ 	.word	0x00001050


	//   ....[4]....
        /*01f0*/ 	.word	0x00001600


	//   ....[5]....
        /*01f4*/ 	.word	0x00001610


	//   ....[6]....
        /*01f8*/ 	.word	0x00001660


	//   ....[7]....
        /*01fc*/ 	.word	0x00001680


	//----- nvinfo : EIATTR_EXIT_INSTR_OFFSETS
	.align		4
.L_64:
        /*0200*/ 	.byte	0x04, 0x1c
        /*0202*/ 	.short	(.L_66 - .L_65)


	//   ....[0]....
.L_65:
        /*0204*/ 	.word	0x00002210


	//   ....[1]....
        /*0208*/ 	.word	0x00002240


	//----- nvinfo : EIATTR_REQNTID
	.align		4
.L_66:
        /*020c*/ 	.byte	0x04, 0x10
        /*020e*/ 	.short	(.L_68 - .L_67)
.L_67:
        /*0210*/ 	.word	0x00000100
        /*0214*/ 	.word	0x00000001
        /*0218*/ 	.word	0x00000001


	//----- nvinfo : EIATTR_CBANK_PARAM_SIZE
	.align		4
.L_68:
        /*021c*/ 	.byte	0x03, 0x19
        /*021e*/ 	.short	0x0088


	//----- nvinfo : EIATTR_PARAM_CBANK
	.align		4
        /*0220*/ 	.byte	0x04, 0x0a
        /*0222*/ 	.short	(.L_70 - .L_69)
	.align		4
.L_69:
        /*0224*/ 	.word	index@(.nv.constant0.attn_fwd)
        /*0228*/ 	.short	0x0210
        /*022a*/ 	.short	0x0088


	//----- nvinfo : EIATTR_SW_WAR
	.align		4
.L_70:
        /*022c*/ 	.byte	0x04, 0x36
        /*022e*/ 	.short	(.L_72 - .L_71)
.L_71:
        /*0230*/ 	.word	0x00000008
.L_72:


//--------------------- .nv.callgraph             --------------------------
	.section	.nv.callgraph,"",@"SHT_CUDA_CALLGRAPH"
	.align	4
	.sectionentsize	8
	.align		4
        /*0000*/ 	.word	0x00000000
	.align		4
        /*0004*/ 	.word	0xffffffff
	.align		4
        /*0008*/ 	.word	0x00000000
	.align		4
        /*000c*/ 	.word	0xfffffffe
	.align		4
        /*0010*/ 	.word	0x00000000
	.align		4
        /*0014*/ 	.word	0xfffffffd
	.align		4
        /*0018*/ 	.word	0x00000000
	.align		4
        /*001c*/ 	.word	0xfffffffc


//--------------------- .nv.constant4             --------------------------
	.section	.nv.constant4,"a",@progbits
	.align	8
	.align		8
.nv.constant4:
        /*0000*/ 	.dword	_$_str


//--------------------- .text.attn_fwd            --------------------------
	.section	.text.attn_fwd,"ax",@progbits
	.align	128
        .global         attn_fwd
        .type           attn_fwd,@function
        .size           attn_fwd,(.L_x_3 - attn_fwd)
        .other          attn_fwd,@"STO_CUDA_ENTRY STV_DEFAULT"
attn_fwd:
.text.attn_fwd:
[----:B------:R-:W-:Y:S08]  /*0000*/  LDC R1, c[0x0][0x28] ;  /* 0x00000a00ff017b82 */ /* 0x000ff00000000800 */
[----:B------:R-:W0:Y:S01]  /*0010*/  S2UR UR8, SR_CTAID.X ;  /* 0x00000000000879c3 */ /* 0x000e220000002500 */
[----:B------:R-:W1:Y:S01]  /*0020*/  S2R R6, SR_TID.X ;  /* 0x0000000000067919 */ /* 0x000e620000002100 */
[----:B------:R-:W-:Y:S01]  /*0030*/  ULDC.64 UR4, c[0x0][0x240] ;  /* 0x0000900000047ab9 */ /* 0x000fe20000000a00 */
[----:B------:R-:W-:-:S05]  /*0040*/  ULDC.64 UR16, c[0x0][0x208] ;  /* 0x0000820000107ab9 */ /* 0x000fca0000000a00 */
[----:B------:R-:W2:Y:S08]  /*0050*/  S2UR UR10, SR_CTAID.Y ;  /* 0x00000000000a79c3 */ /* 0x000eb00000002600 */
[----:B------:R-:W3:Y:S01]  /*0060*/  LDC R7, c[0x0][0x248] ;  /* 0x00009200ff077b82 */ /* 0x000ee20000000800 */
[----:B0-----:R-:W-:-:S07]  /*0070*/  USHF.L.U32 UR8, UR8, 0x5, URZ ;  /* 0x0000000508087899 */ /* 0x001fce000800063f */
[----:B------:R-:W0:Y:S01]  /*0080*/  LDC.64 R8, c[0x0][0x210] ;  /* 0x00008400ff087b82 */ /* 0x000e220000000a00 */
[----:B------:R-:W-:Y:S01]  /*0090*/  IMAD.U32 R3, RZ, RZ, UR8 ;  /* 0x00000008ff037e24 */ /* 0x000fe2000f8e00ff */
[----:B--2---:R-:W-:Y:S01]  /*00a0*/  UIMAD UR4, UR10, UR4, URZ ;  /* 0x000000040a0472a4 */ /* 0x004fe2000f8e023f */
[----:B-1----:R-:W-:-:S03]  /*00b0*/  SHF.R.U32.HI R0, RZ, 0x5, R6 ;  /* 0x00000005ff007819 */ /* 0x002fc60000011606 */
[----:B------:R-:W-:Y:S01]  /*00c0*/  LOP3.LUT R38, R3, 0x1f, R6, 0xf8, !PT ;  /* 0x0000001f03267812 */ /* 0x000fe200078ef806 */
[----:B------:R-:W-:Y:S01]  /*00d0*/  USHF.L.U32 UR6, UR4, 0x1, URZ ;  /* 0x0000000104067899 */ /* 0x000fe2000800063f */
[----:B------:R-:W-:-:S03]  /*00e0*/  SGXT.U32 R0, R0, 0x3 ;  /* 0x000000030000781a */ /* 0x000fc60000000000 */
[----:B------:R-:W-:Y:S01]  /*00f0*/  IMAD R2, R38, UR5, RZ ;  /* 0x0000000526027c24 */ /* 0x000fe2000f8e02ff */
[----:B------:R-:W-:Y:S01]  /*0100*/  UIMAD.WIDE UR4, UR4, 0x2, URZ ;  /* 0x00000002040478a5 */ /* 0x000fe2000f8e023f */
[----:B---3--:R-:W-:Y:S02]  /*0110*/  IMAD R5, R0, R7, RZ ;  /* 0x0000000700057224 */ /* 0x008fe400078e02ff */
[C---:B------:R-:W-:Y:S02]  /*0120*/  IMAD.SHL.U32 R3, R2.reuse, 0x2, RZ ;  /* 0x0000000202037824 */ /* 0x040fe400078e00ff */
[----:B------:R-:W-:-:S03]  /*0130*/  IMAD.HI R2, R2, 0x2, RZ ;  /* 0x0000000202027827 */ /* 0x000fc600078e02ff */
[----:B0-----:R-:W-:Y:S01]  /*0140*/  IADD3 R4, P0, P1, R3, UR6, R8 ;  /* 0x0000000603047c10 */ /* 0x001fe2000f91e008 */
[----:B------:R-:W-:-:S03]  /*0150*/  IMAD R7, R7, 0x8, R5 ;  /* 0x0000000807077824 */ /* 0x000fc600078e0205 */
[----:B------:R-:W-:Y:S02]  /*0160*/  IADD3.X R8, R2, UR5, R9, P0, P1 ;  /* 0x0000000502087c10 */ /* 0x000fe400087e2409 */
[-C--:B------:R-:W-:Y:S02]  /*0170*/  LEA R2, P0, R5, R4.reuse, 0x1 ;  /* 0x0000000405027211 */ /* 0x080fe400078008ff */
[----:B------:R-:W-:Y:S02]  /*0180*/  LEA R4, P1, R7, R4, 0x1 ;  /* 0x0000000407047211 */ /* 0x000fe400078208ff */
[-C--:B------:R-:W-:Y:S02]  /*0190*/  LEA.HI.X.SX32 R3, R5, R8.reuse, 0x1, P0 ;  /* 0x0000000805037211 */ /* 0x080fe400000f0eff */
[----:B------:R-:W-:-:S03]  /*01a0*/  LEA.HI.X.SX32 R5, R7, R8, 0x1, P1 ;  /* 0x0000000807057211 */ /* 0x000fc600008f0eff */
[----:B------:R0:W2:Y:S04]  /*01b0*/  LDG.E.U16 R8, desc[UR16][R2.64] ;  /* 0x0000001002087981 */ /* 0x0000a8000c1e1500 */
[----:B------:R1:W3:Y:S01]  /*01c0*/  LDG.E.U16 R4, desc[UR16][R4.64] ;  /* 0x0000001004047981 */ /* 0x0002e2000c1e1500 */
[----:B------:R-:W4:Y:S01]  /*01d0*/  S2UR UR9, SR_CgaCtaId ;  /* 0x00000000000979c3 */ /* 0x000f220000008800 */
[----:B------:R-:W-:Y:S01]  /*01e0*/  UIADD3 UR11, UR8, 0x20, URZ ;  /* 0x00000020080b7890 */ /* 0x000fe2000fffe03f */
[C---:B------:R-:W-:Y:S01]  /*01f0*/  LOP3.LUT R7, R6.reuse, 0xc0, RZ, 0xc0, !PT ;  /* 0x000000c006077812 */ /* 0x040fe200078ec0ff */
[----:B------:R-:W-:Y:S01]  /*0200*/  UMOV UR4, 0x400 ;  /* 0x0000040000047882 */ /* 0x000fe20000000000 */
[C---:B------:R-:W-:Y:S01]  /*0210*/  IMAD.SHL.U32 R9, R6.reuse, 0x2, RZ ;  /* 0x0000000206097824 */ /* 0x040fe200078e00ff */
[----:B------:R-:W-:Y:S01]  /*0220*/  UISETP.GE.AND UP0, UPT, UR11, 0x1, UPT ;  /* 0x000000010b00788c */ /* 0x000fe2000bf06270 */
[----:B------:R-:W-:Y:S01]  /*0230*/  SHF.R.U32.HI R10, RZ, 0x2, R7 ;  /* 0x00000002ff0a7819 */ /* 0x000fe20000011607 */
[----:B------:R-:W-:Y:S01]  /*0240*/  IMAD.MOV.U32 R36, RZ, RZ, 0x3f800000 ;  /* 0x3f800000ff247424 */ /* 0x000fe200078e00ff */
[----:B------:R-:W-:Y:S01]  /*0250*/  LOP3.LUT R39, R6, 0x3, RZ, 0xc0, !PT ;  /* 0x0000000306277812 */ /* 0x000fe200078ec0ff */
[----:B0-----:R-:W-:Y:S01]  /*0260*/  IMAD.MOV.U32 R2, RZ, RZ, 0x3f800000 ;  /* 0x3f800000ff027424 */ /* 0x001fe200078e00ff */
[----:B------:R-:W-:Y:S01]  /*0270*/  LOP3.LUT R37, R10, 0x1fe, R9, 0x78, !PT ;  /* 0x000001fe0a257812 */ /* 0x000fe200078e7809 */
[----:B------:R-:W-:Y:S01]  /*0280*/  IMAD.MOV.U32 R29, RZ, RZ, -0x800000 ;  /* 0xff800000ff1d7424 */ /* 0x000fe200078e00ff */
[----:B------:R-:W-:-:S02]  /*0290*/  PLOP3.LUT P0, PT, PT, PT, UP0, 0x80, 0x0 ;  /* 0x000000000000781c */ /* 0x000fc40003f0f008 */
[----:B------:R-:W-:Y:S02]  /*02a0*/  CS2R R20, SRZ ;  /* 0x0000000000147805 */ /* 0x000fe4000001ff00 */
[----:B------:R-:W-:Y:S02]  /*02b0*/  MOV R28, 0xff800000 ;  /* 0xff800000001c7802 */ /* 0x000fe40000000f00 */
[----:B------:R-:W-:Y:S02]  /*02c0*/  CS2R R22, SRZ ;  /* 0x0000000000167805 */ /* 0x000fe4000001ff00 */
[----:B------:R-:W-:Y:S02]  /*02d0*/  CS2R R16, SRZ ;  /* 0x0000000000107805 */ /* 0x000fe4000001ff00 */
[----:B------:R-:W-:Y:S02]  /*02e0*/  CS2R R18, SRZ ;  /* 0x0000000000127805 */ /* 0x000fe4000001ff00 */
[----:B------:R-:W-:Y:S01]  /*02f0*/  LOP3.LUT R3, R6, 0x20, RZ, 0xc0, !PT ;  /* 0x0000002006037812 */ /* 0x000fe200078ec0ff */
[----:B-1----:R-:W-:Y:S01]  /*0300*/  IMAD.SHL.U32 R5, R39, 0x20, RZ ;  /* 0x0000002027057824 */ /* 0x002fe200078e00ff */
[----:B----4-:R-:W-:-:S09]  /*0310*/  ULEA UR9, UR9, UR4, 0x18 ;  /* 0x0000000409097291 */ /* 0x010fd2000f8ec03f */
[----:B--2---:R-:W-:Y:S04]  /*0320*/  STS.U16 [R37+UR9], R8 ;  /* 0x0000000825007988 */ /* 0x004fe80008000409 */
[----:B---3--:R0:W-:Y:S02]  /*0330*/  STS.U16 [R37+UR9+0x200], R4 ;  /* 0x0002000425007988 */ /* 0x0081e40008000409 */
[----:B0-----:R-:W-:Y:S01]  /*0340*/  SHF.L.U32 R4, R6, 0x3, RZ ;  /* 0x0000000306047819 */ /* 0x001fe200000006ff */
[----:B------:R-:W-:Y:S06]  /*0350*/  @!P0 BRA `(.L_x_0) ;  /* 0x0000001000fc8947 */ /* 0x000fec0003800000 */
[----:B------:R-:W-:Y:S01]  /*0360*/  LOP3.LUT R11, R9, 0x10, RZ, 0xc0, !PT ;  /* 0x00000010090b7812 */ /* 0x000fe200078ec0ff */
[----:B------:R-:W-:Y:S01]  /*0370*/  ULDC.64 UR12, c[0x0][0x250] ;  /* 0x00009400000c7ab9 */ /* 0x000fe20000000a00 */
[----:B------:R-:W-:Y:S01]  /*0380*/  SHF.R.U32.HI R2, RZ, 0x1, R3 ;  /* 0x00000001ff027819 */ /* 0x000fe20000011603 */
[C---:B------:R-:W-:Y:S01]  /*0390*/  IMAD.SHL.U32 R3, R6.reuse, 0x40, RZ ;  /* 0x0000004006037824 */ /* 0x040fe200078e00ff */
[C---:B------:R-:W-:Y:S01]  /*03a0*/  LOP3.LUT R7, R6.reuse, 0x1c, RZ, 0xc0, !PT ;  /* 0x0000001c06077812 */ /* 0x040fe200078ec0ff */
[----:B------:R-:W-:Y:S01]  /*03b0*/  UIMAD UR4, UR10, UR12, URZ ;  /* 0x0000000c0a0472a4 */ /* 0x000fe2000f8e023f */
[----:B------:R-:W-:Y:S01]  /*03c0*/  LOP3.LUT R8, R6, 0x10, RZ, 0xc0, !PT ;  /* 0x0000001006087812 */ /* 0x000fe200078ec0ff */
[----:B------:R-:W-:Y:S01]  /*03d0*/  ULDC UR5, c[0x0][0x258] ;  /* 0x0000960000057ab9 */ /* 0x000fe20000000800 */
[--C-:B------:R-:W-:Y:S01]  /*03e0*/  LOP3.LUT R11, R11, 0x20, R6.reuse, 0xf8, !PT ;  /* 0x000000200b0b7812 */ /* 0x100fe200078ef806 */
[----:B------:R-:W-:Y:S01]  /*03f0*/  ULDC.64 UR14, c[0x0][0x260] ;  /* 0x00009800000e7ab9 */ /* 0x000fe20000000a00 */
[C---:B------:R-:W-:Y:S01]  /*0400*/  LEA R13, R8.reuse, UR9, 0x5 ;  /* 0x00000009080d7c11 */ /* 0x040fe2000f8e28ff */
[----:B------:R-:W-:Y:S01]  /*0410*/  UIMAD UR6, UR10, UR14, URZ ;  /* 0x0000000e0a0672a4 */ /* 0x000fe2000f8e023f */
[----:B------:R-:W-:Y:S01]  /*0420*/  LEA.HI R7, R7, R2, RZ, 0x1e ;  /* 0x0000000207077211 */ /* 0x000fe200078ff0ff */
[----:B------:R-:W-:Y:S01]  /*0430*/  ULDC.64 UR18, c[0x0][0x218] ;  /* 0x0000860000127ab9 */ /* 0x000fe20000000a00 */
[----:B------:R-:W-:Y:S01]  /*0440*/  LOP3.LUT R3, R3, 0x1c0, RZ, 0xc0, !PT ;  /* 0x000001c003037812 */ /* 0x000fe200078ec0ff */
[----:B------:R-:W-:Y:S01]  /*0450*/  USHF.L.U32 UR7, UR6, 0x1, URZ ;  /* 0x0000000106077899 */ /* 0x000fe2000800063f */
[----:B------:R-:W-:Y:S01]  /*0460*/  SHF.R.S32.HI R10, RZ, 0x2, R6 ;  /* 0x00000002ff0a7819 */ /* 0x000fe20000011406 */
[----:B------:R-:W-:Y:S01]  /*0470*/  ULDC.64 UR20, c[0x0][0x220] ;  /* 0x0000880000147ab9 */ /* 0x000fe20000000a00 */
[--C-:B------:R-:W-:Y:S01]  /*0480*/  LOP3.LUT R2, R11, 0x30, R4.reuse, 0x78, !PT ;  /* 0x000000300b027812 */ /* 0x100fe200078e7804 */
[----:B------:R-:W-:Y:S01]  /*0490*/  IMAD R11, R8, -0x10, R13 ;  /* 0xfffffff0080b7824 */ /* 0x000fe200078e020d */
[----:B------:R-:W-:Y:S01]  /*04a0*/  LOP3.LUT R14, R3, 0x30, R4, 0xf8, !PT ;  /* 0x00000030030e7812 */ /* 0x000fe200078ef804 */
[----:B------:R-:W-:Y:S01]  /*04b0*/  IMAD.U32 R19, RZ, RZ, UR13 ;  /* 0x0000000dff137e24 */ /* 0x000fe2000f8e00ff */
[----:B------:R-:W-:Y:S01]  /*04c0*/  SGXT R10, R10, 0x1 ;  /* 0x000000010a0a781a */ /* 0x000fe20000000200 */
[----:B------:R-:W-:Y:S01]  /*04d0*/  VIADD R7, R7, UR8 ;  /* 0x0000000807077c36 */ /* 0x000fe20008000000 */
[----:B------:R-:W-:Y:S01]  /*04e0*/  IADD3 R3, R3, R13, R2 ;  /* 0x0000000d03037210 */ /* 0x000fe20007ffe002 */
[----:B------:R-:W-:Y:S01]  /*04f0*/  IMAD.MOV.U32 R36, RZ, RZ, 0x3f800000 ;  /* 0x3f800000ff247424 */ /* 0x000fe200078e00ff */
[----:B------:R-:W-:Y:S01]  /*0500*/  LOP3.LUT R4, R6, 0xf, RZ, 0xc0, !PT ;  /* 0x0000000f06047812 */ /* 0x000fe200078ec0ff */
[----:B------:R-:W0:Y:S01]  /*0510*/  LDC R13, c[0x0][0x268] ;  /* 0x00009a00ff0d7b82 */ /* 0x000e220000000800 */
[----:B------:R-:W-:Y:S01]  /*0520*/  LOP3.LUT R12, R5, 0x90, R10, 0xf8, !PT ;  /* 0x00000090050c7812 */ /* 0x000fe200078ef80a */
[----:B------:R-:W-:Y:S01]  /*0530*/  IMAD.MOV.U32 R49, RZ, RZ, -0x800000 ;  /* 0xff800000ff317424 */ /* 0x000fe200078e00ff */
[--C-:B------:R-:W-:Y:S01]  /*0540*/  SHF.R.S32.HI R5, RZ, 0x6, R6.reuse ;  /* 0x00000006ff057819 */ /* 0x100fe20000011406 */
[----:B------:R-:W-:Y:S01]  /*0550*/  IMAD R8, R4, UR5, RZ ;  /* 0x0000000504087c24 */ /* 0x000fe2000f8e02ff */
[----:B------:R-:W-:Y:S01]  /*0560*/  LOP3.LUT R2, R6, 0x1f, RZ, 0xc0, !PT ;  /* 0x0000001f06027812 */ /* 0x000fe200078ec0ff */
[----:B------:R-:W-:Y:S01]  /*0570*/  USHF.L.U32 UR5, UR4, 0x1, URZ ;  /* 0x0000000104057899 */ /* 0x000fe2000800063f */
[----:B------:R-:W-:Y:S01]  /*0580*/  SGXT R5, R5, 0x1 ;  /* 0x000000010505781a */ /* 0x000fe20000000200 */
[----:B------:R-:W-:Y:S01]  /*0590*/  IMAD.MOV.U32 R46, RZ, RZ, -0x800000 ;  /* 0xff800000ff2e7424 */ /* 0x000fe200078e00ff */
[--C-:B------:R-:W-:Y:S01]  /*05a0*/  LOP3.LUT R12, R12, 0x10, R9.reuse, 0x78, !PT ;  /* 0x000000100c0c7812 */ /* 0x100fe200078e7809 */
[----:B------:R-:W-:Y:S01]  /*05b0*/  IMAD R10, R2, UR15, RZ ;  /* 0x0000000f020a7c24 */ /* 0x000fe2000f8e02ff */
[----:B------:R-:W-:Y:S01]  /*05c0*/  LOP3.LUT R4, R5, 0x90, RZ, 0xc0, !PT ;  /* 0x0000009005047812 */ /* 0x000fe200078ec0ff */
[----:B------:R-:W-:Y:S01]  /*05d0*/  IMAD.SHL.U32 R2, R8, 0x2, RZ ;  /* 0x0000000208027824 */ /* 0x000fe200078e00ff */
[--C-:B------:R-:W-:Y:S01]  /*05e0*/  LOP3.LUT R5, R14, 0x30, R9.reuse, 0x78, !PT ;  /* 0x000000300e057812 */ /* 0x100fe200078e7809 */
[----:B------:R-:W-:Y:S01]  /*05f0*/  IMAD.U32 R45, RZ, RZ, UR5 ;  /* 0x00000005ff2d7e24 */ /* 0x000fe2000f8e00ff */
[----:B------:R-:W-:Y:S01]  /*0600*/  SHF.R.U32.HI R14, RZ, 0x4, R6 ;  /* 0x00000004ff0e7819 */ /* 0x000fe20000011606 */
[----:B------:R-:W-:Y:S01]  /*0610*/  UIMAD.WIDE UR4, UR4, 0x2, URZ ;  /* 0x00000002040478a5 */ /* 0x000fe2000f8e023f */
[----:B------:R-:W-:Y:S01]  /*0620*/  LOP3.LUT R4, R4, 0x17e, R9, 0x78, !PT ;  /* 0x0000017e04047812 */ /* 0x000fe200078e7809 */
[----:B------:R-:W-:Y:S01]  /*0630*/  IMAD.U32 R9, RZ, RZ, UR7 ;  /* 0x00000007ff097e24 */ /* 0x000fe2000f8e00ff */
[----:B------:R-:W-:Y:S01]  /*0640*/  IADD3 R45, P0, P1, R2, UR18, R45 ;  /* 0x00000012022d7c10 */ /* 0x000fe2000f91e02d */
[----:B------:R-:W-:Y:S01]  /*0650*/  UIMAD.WIDE UR6, UR6, 0x2, URZ ;  /* 0x00000002060678a5 */ /* 0x000fe2000f8e023f */
[----:B------:R-:W-:Y:S01]  /*0660*/  SGXT.U32 R2, R14, 0x4 ;  /* 0x000000040e02781a */ /* 0x000fe20000000000 */
[----:B------:R-:W-:Y:S01]  /*0670*/  IMAD.HI R8, R8, 0x2, RZ ;  /* 0x0000000208087827 */ /* 0x000fe200078e02ff */
[----:B------:R-:W-:-:S02]  /*0680*/  SHF.L.U32 R6, R10, 0x1, RZ ;  /* 0x000000010a067819 */ /* 0x000fc400000006ff */
[----:B------:R-:W-:Y:S02]  /*0690*/  CS2R R20, SRZ ;  /* 0x0000000000147805 */ /* 0x000fe4000001ff00 */
[----:B------:R-:W-:Y:S01]  /*06a0*/  MOV R15, UR5 ;  /* 0x00000005000f7c02 */ /* 0x000fe20008000f00 */
[----:B------:R-:W-:Y:S01]  /*06b0*/  IMAD R2, R2, UR13, RZ ;  /* 0x0000000d02027c24 */ /* 0x000fe2000f8e02ff */
[----:B------:R-:W-:Y:S01]  /*06c0*/  IADD3 R40, P2, P3, R6, UR20, R9 ;  /* 0x0000001406287c10 */ /* 0x000fe2000fb5e009 */
[----:B0-----:R-:W-:Y:S01]  /*06d0*/  IMAD R9, R0, R13, RZ ;  /* 0x0000000d00097224 */ /* 0x001fe200078e02ff */
[----:B------:R-:W-:Y:S01]  /*06e0*/  CS2R R22, SRZ ;  /* 0x0000000000167805 */ /* 0x000fe2000001ff00 */
[----:B------:R-:W-:Y:S01]  /*06f0*/  IMAD.HI R10, R10, 0x2, RZ ;  /* 0x000000020a0a7827 */ /* 0x000fe200078e02ff */
[----:B------:R-:W-:Y:S01]  /*0700*/  UMOV UR6, URZ ;  /* 0x0000003f00067c82 */ /* 0x000fe20008000000 */
[----:B------:R-:W-:Y:S01]  /*0710*/  UMOV UR4, URZ ;  /* 0x0000003f00047c82 */ /* 0x000fe20008000000 */
[----:B------:R-:W-:Y:S01]  /*0720*/  UMOV UR5, URZ ;  /* 0x0000003f00057c82 */ /* 0x000fe20008000000 */
[----:B------:R-:W-:Y:S01]  /*0730*/  IMAD.U32 R17, RZ, RZ, UR7 ;  /* 0x00000007ff117e24 */ /* 0x000fe2000f8e00ff */
[----:B------:R-:W-:Y:S01]  /*0740*/  UMOV UR7, URZ ;  /* 0x0000003f00077c82 */ /* 0x000fe20008000000 */
[----:B------:R-:W-:Y:S01]  /*0750*/  IMAD.IADD R6, R12, 0x1, R11 ;  /* 0x000000010c067824 */ /* 0x000fe200078e020b */
[----:B------:R-:W-:Y:S01]  /*0760*/  IADD3.X R11, R8, UR19, R15, P0, P1 ;  /* 0x00000013080b7c10 */ /* 0x000fe200087e240f */
[----:B------:R-:W-:Y:S01]  /*0770*/  IMAD R0, R19, 0x10, R2 ;  /* 0x0000001013007824 */ /* 0x000fe200078e0202 */
[----:B------:R-:W-:-:S02]  /*0780*/  LEA R8, R13, R9, 0x3 ;  /* 0x000000090d087211 */ /* 0x000fc400078e18ff */
[----:B------:R-:W-:Y:S02]  /*0790*/  CS2R R18, SRZ ;  /* 0x0000000000127805 */ /* 0x000fe4000001ff00 */
[----:B------:R-:W-:Y:S02]  /*07a0*/  IADD3.X R10, R10, UR21, R17, P2, P3 ;  /* 0x000000150a0a7c10 */ /* 0x000fe400097e6411 */
[----:B------:R-:W-:Y:S02]  /*07b0*/  CS2R R16, SRZ ;  /* 0x0000000000107805 */ /* 0x000fe4000001ff00 */
[-C--:B------:R-:W-:Y:S01]  /*07c0*/  LEA R50, P0, R2, R45.reuse, 0x1 ;  /* 0x0000002d02327211 */ /* 0x080fe200078008ff */
[----:B------:R-:W-:Y:S01]  /*07d0*/  ULDC UR8, c[0x0][0x238] ;  /* 0x00008e0000087ab9 */ /* 0x000fe20000000800 */
[----:B------:R-:W-:Y:S02]  /*07e0*/  LEA R44, P1, R0, R45, 0x1 ;  /* 0x0000002d002c7211 */ /* 0x000fe400078208ff */
[----:B------:R-:W-:-:S02]  /*07f0*/  LEA R42, P2, R9, R40, 0x1 ;  /* 0x00000028092a7211 */ /* 0x000fc400078408ff */
[----:B------:R-:W-:Y:S02]  /*0800*/  LEA R40, P3, R8, R40, 0x1 ;  /* 0x0000002808287211 */ /* 0x000fe400078608ff */
[-C--:B------:R-:W-:Y:S02]  /*0810*/  LEA.HI.X.SX32 R51, R2, R11.reuse, 0x1, P0 ;  /* 0x0000000b02337211 */ /* 0x080fe400000f0eff */
[----:B------:R-:W-:Y:S01]  /*0820*/  LEA.HI.X.SX32 R45, R0, R11, 0x1, P1 ;  /* 0x0000000b002d7211 */ /* 0x000fe200008f0eff */
[----:B------:R-:W-:Y:S01]  /*0830*/  VIADD R0, R7, 0x8 ;  /* 0x0000000807007836 */ /* 0x000fe20000000000 */
[-C--:B------:R-:W-:Y:S02]  /*0840*/  LEA.HI.X.SX32 R43, R9, R10.reuse, 0x1, P2 ;  /* 0x0000000a092b7211 */ /* 0x080fe400010f0eff */
[----:B------:R-:W-:Y:S02]  /*0850*/  LEA.HI.X.SX32 R41, R8, R10, 0x1, P3 ;  /* 0x0000000a08297211 */ /* 0x000fe400018f0eff */
[----:B------:R-:W-:-:S07]  /*0860*/  MOV R2, 0x3f800000 ;  /* 0x3f80000000027802 */ /* 0x000fce0000000f00 */
.L_x_1:
[----:B------:R-:W-:Y:S01]  /*0870*/  MOV R11, UR4 ;  /* 0x00000004000b7c02 */ /* 0x000fe20008000f00 */
[----:B------:R-:W-:-:S04]  /*0880*/  IMAD.U32 R9, RZ, RZ, UR4 ;  /* 0x00000004ff097e24 */ /* 0x000fc8000f8e00ff */
[----:B------:R-:W-:-:S04]  /*0890*/  IMAD.WIDE R8, R9, 0x2, R50 ;  /* 0x0000000209087825 */ /* 0x000fc800078e0232 */
[----:B------:R-:W-:Y:S01]  /*08a0*/  IMAD.WIDE R10, R11, 0x2, R44 ;  /* 0x000000020b0a7825 */ /* 0x000fe200078e022c */
[----:B------:R-:W2:Y:S04]  /*08b0*/  LDG.E.U16 R25, desc[UR16][R8.64] ;  /* 0x0000001008197981 */ /* 0x000ea8000c1e1500 */
[----:B------:R-:W3:Y:S01]  /*08c0*/  LDG.E.U16 R27, desc[UR16][R10.64] ;  /* 0x000000100a1b7981 */ /* 0x000ee2000c1e1500 */
[----:B------:R-:W-:Y:S01]  /*08d0*/  IMAD.U32 R13, RZ, RZ, UR5 ;  /* 0x00000005ff0d7e24 */ /* 0x000fe2000f8e00ff */
[----:B------:R-:W-:Y:S01]  /*08e0*/  BAR.SYNC.DEFER_BLOCKING 0x0 ;  /* 0x0000000000007b1d */ /* 0x000fe20000010000 */
[----:B------:R-:W-:Y:S02]  /*08f0*/  IMAD.U32 R15, RZ, RZ, UR5 ;  /* 0x00000005ff0f7e24 */ /* 0x000fe4000f8e00ff */
[----:B------:R-:W-:-:S04]  /*0900*/  IMAD.WIDE R12, R13, 0x2, R42 ;  /* 0x000000020d0c7825 */ /* 0x000fc800078e022a */
[----:B------:R-:W-:Y:S01]  /*0910*/  IMAD.WIDE R14, R15, 0x2, R40 ;  /* 0x000000020f0e7825 */ /* 0x000fe200078e0228 */
[----:B------:R-:W-:-:S04]  /*0920*/  LEA R52, P2, R39, UR6, 0x1 ;  /* 0x0000000627347c11 */ /* 0x000fc8000f8408ff */
[----:B------:R-:W-:Y:S01]  /*0930*/  IADD3 R24, P6, R52, 0x11, RZ ;  /* 0x0000001134187810 */ /* 0x000fe20007fde0ff */
[----:B------:R-:W-:-:S03]  /*0940*/  IMAD.X R53, RZ, RZ, UR7, P2 ;  /* 0x00000007ff357e24 */ /* 0x000fc600090e06ff */
[C---:B------:R-:W-:Y:S02]  /*0950*/  ISETP.GT.U32.AND P3, PT, R24.reuse, R7, PT ;  /* 0x000000071800720c */ /* 0x040fe40003f64070 */
[----:B------:R-:W-:Y:S01]  /*0960*/  ISETP.GT.U32.AND P4, PT, R24, R0, PT ;  /* 0x000000001800720c */ /* 0x000fe20003f84070 */
[----:B--2---:R0:W-:Y:S04]  /*0970*/  STS.U16 [R4+UR9+0x400], R25 ;  /* 0x0004001904007988 */ /* 0x0041e80008000409 */
[----:B---3--:R-:W-:Y:S01]  /*0980*/  STS.U16 [R4+UR9+0x600], R27 ;  /* 0x0006001b04007988 */ /* 0x008fe20008000409 */
[----:B------:R-:W-:Y:S06]  /*0990*/  BAR.SYNC.DEFER_BLOCKING 0x0 ;  /* 0x0000000000007b1d */ /* 0x000fec0000010000 */
[----:B------:R-:W2:Y:S04]  /*09a0*/  LDG.E.U16 R54, desc[UR16][R12.64] ;  /* 0x000000100c367981 */ /* 0x000ea8000c1e1500 */
[----:B------:R1:W3:Y:S01]  /*09b0*/  LDG.E.U16 R48, desc[UR16][R14.64] ;  /* 0x000000100e307981 */ /* 0x0002e2000c1e1500 */
[----:B0-----:R-:W-:Y:S01]  /*09c0*/  IADD3 R25, P5, R52, 0x10, RZ ;  /* 0x0000001034197810 */ /* 0x001fe20007fbe0ff */
[----:B------:R-:W-:-:S02]  /*09d0*/  UIADD3 UR6, UP0, UR6, 0x20, URZ ;  /* 0x0000002006067890 */ /* 0x000fc4000ff1e03f */
[----:B------:R-:W-:Y:S01]  /*09e0*/  LDSM.16.MT88.4 R28, [R3] ;  /* 0x00000000031c783b */ /* 0x000fe20000004200 */
[C---:B------:R-:W-:Y:S01]  /*09f0*/  ISETP.GT.U32.AND P1, PT, R25.reuse, R7, PT ;  /* 0x000000071900720c */ /* 0x040fe20003f24070 */
[----:B------:R-:W-:Y:S01]  /*0a00*/  UIADD3.X UR7, URZ, UR7, URZ, UP0, !UPT ;  /* 0x000000073f077290 */ /* 0x000fe200087fe43f */
[----:B------:R-:W-:Y:S01]  /*0a10*/  ISETP.GT.U32.AND P0, PT, R25, R0, PT ;  /* 0x000000001900720c */ /* 0x000fe20003f04070 */
[----:B------:R-:W1:Y:S01]  /*0a20*/  LDSM.16.M88.4 R8, [R6+0x600] ;  /* 0x000600000608783b */ /* 0x000e620000000200 */
[----:B------:R-:W-:Y:S01]  /*0a30*/  IADD3.X R24, RZ, R53, RZ, P5, !PT ;  /* 0x00000035ff187210 */ /* 0x000fe20002ffe4ff */
[----:B------:R-:W-:Y:S02]  /*0a40*/  UISETP.GE.U32.AND UP0, UPT, UR6, UR11, UPT ;  /* 0x0000000b0600728c */ /* 0x000fe4000bf06070 */
[----:B------:R-:W0:Y:S01]  /*0a50*/  LDSM.16.M88.4 R32, [R6+0x400] ;  /* 0x000400000620783b */ /* 0x000e220000000200 */
[----:B------:R-:W-:Y:S01]  /*0a60*/  BAR.SYNC.DEFER_BLOCKING 0x0 ;  /* 0x0000000000007b1d */ /* 0x000fe20000010000 */
[C---:B------:R-:W-:Y:S01]  /*0a70*/  ISETP.GT.U32.AND.EX P1, PT, R24.reuse, RZ, PT, P1 ;  /* 0x000000ff1800720c */ /* 0x040fe20003f24110 */
[----:B------:R-:W-:Y:S01]  /*0a80*/  UISETP.GE.U32.AND.EX UP0, UPT, UR7, URZ, UPT, UP0 ;  /* 0x0000003f0700728c */ /* 0x000fe2000bf06100 */
[----:B------:R-:W-:Y:S01]  /*0a90*/  ISETP.GT.U32.AND.EX P0, PT, R24, RZ, PT, P0 ;  /* 0x000000ff1800720c */ /* 0x000fe20003f04100 */
[----:B------:R-:W-:-:S02]  /*0aa0*/  ULEA UR5, UR15, UR5, 0x5 ;  /* 0x000000050f057291 */ /* 0x000fc4000f8e283f */
[----:B------:R-:W-:Y:S01]  /*0ab0*/  ULEA UR4, UR13, UR4, 0x5 ;  /* 0x000000040d047291 */ /* 0x000fe2000f8e283f */
[C---:B-1----:R-:W-:Y:S06]  /*0ac0*/  HMMA.16816.F32.BF16 R12, R28.reuse, R8, RZ ;  /* 0x000000081c0c723c */ /* 0x042fec00000418ff */
[----:B0-----:R-:W-:Y:S01]  /*0ad0*/  HMMA.16816.F32.BF16 R24, R28, R34, RZ ;  /* 0x000000221c18723c */ /* 0x001fe200000418ff */
[----:B------:R-:W-:Y:S01]  /*0ae0*/  IADD3 R8, P2, R52, 0x9, RZ ;  /* 0x0000000934087810 */ /* 0x000fe20007f5e0ff */
[----:B------:R-:W-:-:S03]  /*0af0*/  IMAD.X R9, RZ, RZ, R53, P6 ;  /* 0x000000ffff097224 */ /* 0x000fc600030e0635 */
[C---:B------:R-:W-:Y:S01]  /*0b00*/  ISETP.GT.U32.AND P5, PT, R8.reuse, R7, PT ;  /* 0x000000070800720c */ /* 0x040fe20003fa4070 */
[----:B------:R-:W-:Y:S01]  /*0b10*/  HMMA.16816.F32.BF16 R32, R28, R32, RZ ;  /* 0x000000201c20723c */ /* 0x000fe200000418ff */
[----:B------:R-:W-:Y:S01]  /*0b20*/  ISETP.GT.U32.AND P6, PT, R8, R0, PT ;  /* 0x000000000800720c */ /* 0x000fe20003fc4070 */
[----:B------:R-:W-:Y:S01]  /*0b30*/  IMAD.X R8, RZ, RZ, R53, P2 ;  /* 0x000000ffff087224 */ /* 0x000fe200010e0635 */
[C---:B------:R-:W-:Y:S02]  /*0b40*/  ISETP.GT.U32.AND.EX P3, PT, R9.reuse, RZ, PT, P3 ;  /* 0x000000ff0900720c */ /* 0x040fe40003f64130 */
[----:B------:R-:W-:Y:S02]  /*0b50*/  ISETP.GT.U32.AND.EX P4, PT, R9, RZ, PT, P4 ;  /* 0x000000ff0900720c */ /* 0x000fe40003f84140 */
[C---:B------:R-:W-:Y:S02]  /*0b60*/  ISETP.GT.U32.AND.EX P5, PT, R8.reuse, RZ, PT, P5 ;  /* 0x000000ff0800720c */ /* 0x040fe40003fa4150 */
[----:B------:R-:W-:-:S02]  /*0b70*/  ISETP.GT.U32.AND.EX P6, PT, R8, RZ, PT, P6 ;  /* 0x000000ff0800720c */ /* 0x000fc40003fc4160 */
[----:B------:R-:W-:Y:S01]  /*0b80*/  HMMA.16816.F32.BF16 R8, R28, R10, RZ ;  /* 0x0000000a1c08723c */ /* 0x000fe200000418ff */
[----:B------:R-:W-:Y:S01]  /*0b90*/  FMUL R12, R12, UR8 ;  /* 0x000000080c0c7c20 */ /* 0x000fe20008400000 */
[----:B------:R-:W-:-:S04]  /*0ba0*/  FMUL R14, R14, UR8 ;  /* 0x000000080e0e7c20 */ /* 0x000fc80008400000 */
[----:B------:R-:W-:Y:S01]  /*0bb0*/  FSEL R47, R12, -INF , !P1 ;  /* 0xff8000000c2f7808 */ /* 0x000fe20004800000 */
[----:B------:R-:W-:Y:S01]  /*0bc0*/  FMUL R25, R25, UR8 ;  /* 0x0000000819197c20 */ /* 0x000fe20008400000 */
[----:B------:R-:W-:Y:S01]  /*0bd0*/  IADD3 R28, P2, R52, 0x18, RZ ;  /* 0x00000018341c7810 */ /* 0x000fe20007f5e0ff */
[----:B------:R-:W-:Y:S01]  /*0be0*/  FMUL R24, R24, UR8 ;  /* 0x0000000818187c20 */ /* 0x000fe20008400000 */
[----:B------:R-:W-:Y:S02]  /*0bf0*/  FSEL R30, R14, -INF , !P0 ;  /* 0xff8000000e1e7808 */ /* 0x000fe40004000000 */
[C---:B------:R-:W-:Y:S01]  /*0c00*/  ISETP.GT.U32.AND P1, PT, R28.reuse, R7, PT ;  /* 0x000000071c00720c */ /* 0x040fe20003f24070 */
[----:B------:R-:W-:Y:S01]  /*0c10*/  IMAD.X R12, RZ, RZ, R53, P2 ;  /* 0x000000ffff0c7224 */ /* 0x000fe200010e0635 */
[----:B------:R-:W-:Y:S01]  /*0c20*/  ISETP.GT.U32.AND P2, PT, R28, R0, PT ;  /* 0x000000001c00720c */ /* 0x000fe20003f44070 */
[----:B------:R-:W-:-:S03]  /*0c30*/  FMUL R33, R33, UR8 ;  /* 0x0000000821217c20 */ /* 0x000fc60008400000 */
[C---:B------:R-:W-:Y:S02]  /*0c40*/  ISETP.GT.U32.AND.EX P1, PT, R12.reuse, RZ, PT, P1 ;  /* 0x000000ff0c00720c */ /* 0x040fe40003f24110 */
[----:B------:R-:W-:Y:S02]  /*0c50*/  ISETP.GT.U32.AND.EX P2, PT, R12, RZ, PT, P2 ;  /* 0x000000ff0c00720c */ /* 0x000fe40003f44120 */
[----:B------:R-:W-:-:S04]  /*0c60*/  IADD3 R12, P0, R52, 0x8, RZ ;  /* 0x00000008340c7810 */ /* 0x000fc80007f1e0ff */
[----:B------:R-:W-:Y:S02]  /*0c70*/  IADD3.X R14, RZ, R53, RZ, P0, !PT ;  /* 0x00000035ff0e7210 */ /* 0x000fe400007fe4ff */
[-C--:B------:R-:W-:Y:S01]  /*0c80*/  ISETP.GT.U32.AND P0, PT, R12, R7.reuse, PT ;  /* 0x000000070c00720c */ /* 0x080fe20003f04070 */
[----:B------:R-:W-:Y:S01]  /*0c90*/  FMUL R12, R27, UR8 ;  /* 0x000000081b0c7c20 */ /* 0x000fe20008400000 */
[----:B------:R-:W-:Y:S01]  /*0ca0*/  FSEL R27, R25, -INF , !P5 ;  /* 0xff800000191b7808 */ /* 0x000fe20006800000 */
[----:B------:R-:W-:Y:S01]  /*0cb0*/  FMUL R25, R32, UR8 ;  /* 0x0000000820197c20 */ /* 0x000fe20008400000 */
[----:B------:R-:W-:Y:S01]  /*0cc0*/  ISETP.GT.U32.AND P5, PT, R52, R7, PT ;  /* 0x000000073400720c */ /* 0x000fe20003fa4070 */
[----:B------:R-:W-:Y:S01]  /*0cd0*/  FMUL R32, R15, UR8 ;  /* 0x000000080f207c20 */ /* 0x000fe20008400000 */
[----:B------:R-:W-:Y:S01]  /*0ce0*/  ISETP.GT.U32.AND.EX P0, PT, R14, RZ, PT, P0 ;  /* 0x000000ff0e00720c */ /* 0x000fe20003f04100 */
[----:B------:R-:W-:Y:S01]  /*0cf0*/  FMUL R14, R26, UR8 ;  /* 0x000000081a0e7c20 */ /* 0x000fe20008400000 */
[----:B------:R-:W-:Y:S01]  /*0d00*/  ISETP.GT.U32.AND.EX P5, PT, R53, RZ, PT, P5 ;  /* 0x000000ff3500720c */ /* 0x000fe20003fa4150 */
[----:B------:R-:W-:Y:S01]  /*0d10*/  FMUL R26, R35, UR8 ;  /* 0x00000008231a7c20 */ /* 0x000fe20008400000 */
[----:B------:R-:W-:Y:S01]  /*0d20*/  FSEL R12, R12, -INF , !P6 ;  /* 0xff8000000c0c7808 */ /* 0x000fe20007000000 */
[----:B------:R-:W-:Y:S01]  /*0d30*/  FMUL R35, R13, UR8 ;  /* 0x000000080d237c20 */ /* 0x000fe20008400000 */
[----:B------:R-:W-:Y:S01]  /*0d40*/  FSEL R25, R25, -INF , !P5 ;  /* 0xff80000019197808 */ /* 0x000fe20006800000 */
[----:B------:R-:W-:Y:S01]  /*0d50*/  FMUL R15, R9, UR8 ;  /* 0x00000008090f7c20 */ /* 0x000fe20008400000 */
[----:B------:R-:W-:-:S02]  /*0d60*/  FSEL R14, R14, -INF , !P5 ;  /* 0xff8000000e0e7808 */ /* 0x000fc40006800000 */
[CC--:B------:R-:W-:Y:S02]  /*0d70*/  ISETP.GT.U32.AND P6, PT, R52.reuse, R0.reuse, PT ;  /* 0x000000003400720c */ /* 0x0c0fe40003fc4070 */
[----:B------:R-:W-:Y:S02]  /*0d80*/  ISETP.GE.U32.AND P5, PT, R52, R0, PT ;  /* 0x000000003400720c */ /* 0x000fe40003fa6070 */
[----:B------:R-:W-:Y:S01]  /*0d90*/  FSEL R31, R24, -INF , !P0 ;  /* 0xff800000181f7808 */ /* 0x000fe20004000000 */
[----:B------:R-:W-:Y:S01]  /*0da0*/  FMUL R24, R34, UR8 ;  /* 0x0000000822187c20 */ /* 0x000fe20008400000 */
[----:B------:R-:W-:Y:S02]  /*0db0*/  ISETP.GE.U32.AND P0, PT, R52, R7, PT ;  /* 0x000000073400720c */ /* 0x000fe40003f06070 */
[C---:B------:R-:W-:Y:S02]  /*0dc0*/  ISETP.GT.U32.AND.EX P6, PT, R53.reuse, RZ, PT, P6 ;  /* 0x000000ff3500720c */ /* 0x040fe40003fc4160 */
[----:B------:R-:W-:-:S02]  /*0dd0*/  ISETP.GE.U32.AND.EX P5, PT, R53, RZ, PT, P5 ;  /* 0x000000ff3500720c */ /* 0x000fc40003fa6150 */
[----:B------:R-:W-:Y:S02]  /*0de0*/  FSEL R24, R24, -INF , !P6 ;  /* 0xff80000018187808 */ /* 0x000fe40007000000 */
[----:B------:R-:W-:Y:S02]  /*0df0*/  FSEL R26, R26, -INF , !P5 ;  /* 0xff8000001a1a7808 */ /* 0x000fe40006800000 */
[----:B------:R-:W-:Y:S02]  /*0e00*/  ISETP.GE.U32.AND.EX P0, PT, R53, RZ, PT, P0 ;  /* 0x000000ff3500720c */ /* 0x000fe40003f06100 */
[----:B------:R-:W-:Y:S02]  /*0e10*/  IADD3 R52, P6, R52, 0x19, RZ ;  /* 0x0000001934347810 */ /* 0x000fe40007fde0ff */
[----:B------:R-:W-:Y:S02]  /*0e20*/  FMNMX R29, R24, R26, !PT ;  /* 0x0000001a181d7209 */ /* 0x000fe40007800000 */
[----:B------:R-:W-:Y:S01]  /*0e30*/  FSEL R13, R33, -INF , !P0 ;  /* 0xff800000210d7808 */ /* 0x000fe20004000000 */
[----:B------:R-:W-:Y:S01]  /*0e40*/  IMAD.X R28, RZ, RZ, R53, P6 ;  /* 0x000000ffff1c7224 */ /* 0x000fe200030e0635 */
[----:B------:R-:W-:-:S02]  /*0e50*/  FMNMX R29, R14, R29, !PT ;  /* 0x0000001d0e1d7209 */ /* 0x000fc40007800000 */
[----:B------:R-:W-:Y:S02]  /*0e60*/  FMNMX R34, R25, R13, !PT ;  /* 0x0000000d19227209 */ /* 0x000fe40007800000 */
[C---:B------:R-:W-:Y:S02]  /*0e70*/  ISETP.GT.U32.AND P6, PT, R52.reuse, R7, PT ;  /* 0x000000073400720c */ /* 0x040fe40003fc4070 */
[----:B------:R-:W-:Y:S02]  /*0e80*/  ISETP.GT.U32.AND P5, PT, R52, R0, PT ;  /* 0x000000003400720c */ /* 0x000fe40003fa4070 */
[----:B------:R-:W-:Y:S02]  /*0e90*/  FMNMX R34, R31, R34, !PT ;  /* 0x000000221f227209 */ /* 0x000fe40007800000 */
[----:B------:R-:W-:Y:S02]  /*0ea0*/  FMNMX R29, R12, R29, !PT ;  /* 0x0000001d0c1d7209 */ /* 0x000fe40007800000 */
[----:B------:R-:W-:-:S02]  /*0eb0*/  ISETP.GT.U32.AND.EX P6, PT, R28, RZ, PT, P6 ;  /* 0x000000ff1c00720c */ /* 0x000fc40003fc4160 */
[----:B------:R-:W-:Y:S01]  /*0ec0*/  ISETP.GT.U32.AND.EX P5, PT, R28, RZ, PT, P5 ;  /* 0x000000ff1c00720c */ /* 0x000fe20003fa4150 */
[----:B------:R-:W-:Y:S01]  /*0ed0*/  FMUL R28, R8, UR8 ;  /* 0x00000008081c7c20 */ /* 0x000fe20008400000 */
[----:B------:R-:W-:Y:S01]  /*0ee0*/  FMUL R8, R10, UR8 ;  /* 0x000000080a087c20 */ /* 0x000fe20008400000 */
[----:B------:R-:W-:Y:S01]  /*0ef0*/  FSEL R32, R32, -INF , !P4 ;  /* 0xff80000020207808 */ /* 0x000fe20006000000 */
[----:B------:R-:W-:Y:S01]  /*0f00*/  FMUL R10, R11, UR8 ;  /* 0x000000080b0a7c20 */ /* 0x000fe20008400000 */
[----:B------:R-:W-:Y:S02]  /*0f10*/  FMNMX R34, R27, R34, !PT ;  /* 0x000000221b227209 */ /* 0x000fe40007800000 */
[----:B------:R-:W-:Y:S02]  /*0f20*/  FMNMX R29, R30, R29, !PT ;  /* 0x0000001d1e1d7209 */ /* 0x000fe40007800000 */
[----:B------:R-:W-:Y:S02]  /*0f30*/  FSEL R35, R35, -INF , !P3 ;  /* 0xff80000023237808 */ /* 0x000fe40005800000 */
[----:B------:R-:W-:-:S02]  /*0f40*/  FSEL R8, R8, -INF , !P2 ;  /* 0xff80000008087808 */ /* 0x000fc40005000000 */
[----:B------:R-:W-:Y:S02]  /*0f50*/  FMNMX R34, R47, R34, !PT ;  /* 0x000000222f227209 */ /* 0x000fe40007800000 */
[----:B------:R-:W-:Y:S02]  /*0f60*/  FMNMX R29, R32, R29, !PT ;  /* 0x0000001d201d7209 */ /* 0x000fe40007800000 */
[----:B------:R-:W-:Y:S02]  /*0f70*/  FSEL R9, R28, -INF , !P1 ;  /* 0xff8000001c097808 */ /* 0x000fe40004800000 */
[----:B------:R-:W-:Y:S02]  /*0f80*/  FSEL R10, R10, -INF , !P5 ;  /* 0xff8000000a0a7808 */ /* 0x000fe40006800000 */
[----:B------:R-:W-:Y:S02]  /*0f90*/  FMNMX R34, R35, R34, !PT ;  /* 0x0000002223227209 */ /* 0x000fe40007800000 */
[----:B------:R-:W-:-:S02]  /*0fa0*/  FMNMX R29, R8, R29, !PT ;  /* 0x0000001d081d7209 */ /* 0x000fc40007800000 */
[----:B------:R-:W-:Y:S02]  /*0fb0*/  FSEL R11, R15, -INF , !P6 ;  /* 0xff8000000f0b7808 */ /* 0x000fe40007000000 */
[----:B------:R-:W-:Y:S02]  /*0fc0*/  FMNMX R34, R9, R34, !PT ;  /* 0x0000002209227209 */ /* 0x000fe40007800000 */
[----:B------:R-:W-:Y:S02]  /*0fd0*/  FMNMX R15, R10, R29, !PT ;  /* 0x0000001d0a0f7209 */ /* 0x000fe40007800000 */
[----:B------:R-:W-:Y:S02]  /*0fe0*/  FMNMX R34, R11, R34, !PT ;  /* 0x000000220b227209 */ /* 0x000fe40007800000 */
[----:B------:R-:W-:Y:S01]  /*0ff0*/  PLOP3.LUT P0, PT, PT, PT, UP0, 0x80, 0x0 ;  /* 0x000000000000781c */ /* 0x000fe20003f0f008 */
[----:B------:R-:W0:Y:S04]  /*1000*/  SHFL.BFLY PT, R28, R15, 0x2, 0x1f ;  /* 0x0c401f000f1c7f89 */ /* 0x000e2800000e0000 */
[----:B------:R-:W1:Y:S01]  /*1010*/  SHFL.BFLY PT, R29, R34, 0x2, 0x1f ;  /* 0x0c401f00221d7f89 */ /* 0x000e6200000e0000 */
[----:B0-----:R-:W-:-:S02]  /*1020*/  FMNMX R52, R15, R28, !PT ;  /* 0x0000001c0f347209 */ /* 0x001fc40007800000 */
[----:B-1----:R-:W-:-:S03]  /*1030*/  FMNMX R33, R34, R29, !PT ;  /* 0x0000001d22217209 */ /* 0x002fc60007800000 */
[----:B------:R-:W0:Y:S04]  /*1040*/  SHFL.BFLY PT, R29, R52, 0x1, 0x1f ;  /* 0x0c201f00341d7f89 */ /* 0x000e2800000e0000 */
[----:B------:R-:W1:Y:S01]  /*1050*/  SHFL.BFLY PT, R28, R33, 0x1, 0x1f ;  /* 0x0c201f00211c7f89 */ /* 0x000e6200000e0000 */
[----:B0-----:R-:W-:-:S04]  /*1060*/  FMNMX R29, R52, R29, !PT ;  /* 0x0000001d341d7209 */ /* 0x001fc80007800000 */
[----:B------:R-:W-:Y:S02]  /*1070*/  FMNMX R29, R29, R46, !PT ;  /* 0x0000002e1d1d7209 */ /* 0x000fe40007800000 */
[----:B-1----:R-:W-:-:S03]  /*1080*/  FMNMX R28, R33, R28, !PT ;  /* 0x0000001c211c7209 */ /* 0x002fc60007800000 */
[--C-:B------:R-:W-:Y:S01]  /*1090*/  FADD R24, R24, -R29.reuse ;  /* 0x8000001d18187221 */ /* 0x100fe20000000000 */
[--C-:B------:R-:W-:Y:S01]  /*10a0*/  FADD R26, R26, -R29.reuse ;  /* 0x8000001d1a1a7221 */ /* 0x100fe20000000000 */
[----:B------:R-:W-:Y:S01]  /*10b0*/  FMNMX R28, R28, R49, !PT ;  /* 0x000000311c1c7209 */ /* 0x000fe20007800000 */
[--C-:B------:R-:W-:Y:S01]  /*10c0*/  FADD R12, R12, -R29.reuse ;  /* 0x8000001d0c0c7221 */ /* 0x100fe20000000000 */
[----:B------:R-:W-:Y:S01]  /*10d0*/  FMUL R24, R24, 1.4426950216293334961 ;  /* 0x3fb8aa3b18187820 */ /* 0x000fe20000400000 */
[----:B------:R-:W-:Y:S01]  /*10e0*/  FMUL R26, R26, 1.4426950216293334961 ;  /* 0x3fb8aa3b1a1a7820 */ /* 0x000fe20000400000 */
[--C-:B------:R-:W-:Y:S01]  /*10f0*/  FADD R14, R14, -R29.reuse ;  /* 0x8000001d0e0e7221 */ /* 0x100fe20000000000 */
[--C-:B------:R-:W-:Y:S01]  /*1100*/  FADD R25, R25, -R28.reuse ;  /* 0x8000001c19197221 */ /* 0x100fe20000000000 */
[--C-:B------:R-:W-:Y:S01]  /*1110*/  FADD R13, R13, -R28.reuse ;  /* 0x8000001c0d0d7221 */ /* 0x100fe20000000000 */
[----:B------:R-:W-:Y:S01]  /*1120*/  MUFU.EX2 R33, R26 ;  /* 0x0000001a00217308 */ /* 0x000fe20000000800 */
[----:B------:R-:W-:Y:S01]  /*1130*/  FMUL R14, R14, 1.4426950216293334961 ;  /* 0x3fb8aa3b0e0e7820 */ /* 0x000fe20000400000 */
[----:B------:R-:W-:Y:S01]  /*1140*/  FMUL R15, R25, 1.4426950216293334961 ;  /* 0x3fb8aa3b190f7820 */ /* 0x000fe20000400000 */
[----:B------:R-:W-:Y:S01]  /*1150*/  FMUL R13, R13, 1.4426950216293334961 ;  /* 0x3fb8aa3b0d0d7820 */ /* 0x000fe20000400000 */
[--C-:B------:R-:W-:Y:S01]  /*1160*/  FADD R27, R27, -R28.reuse ;  /* 0x8000001c1b1b7221 */ /* 0x100fe20000000000 */
[--C-:B------:R-:W-:Y:S01]  /*1170*/  FADD R30, R30, -R29.reuse ;  /* 0x8000001d1e1e7221 */ /* 0x100fe20000000000 */
[--C-:B------:R-:W-:Y:S01]  /*1180*/  FADD R47, R47, -R28.reuse ;  /* 0x8000001c2f2f7221 */ /* 0x100fe20000000000 */
[--C-:B------:R-:W-:Y:S01]  /*1190*/  FADD R35, R35, -R28.reuse ;  /* 0x8000001c23237221 */ /* 0x100fe20000000000 */
[----:B------:R-:W0:Y:S01]  /*11a0*/  MUFU.EX2 R24, R24 ;  /* 0x0000001800187308 */ /* 0x000e220000000800 */
[--C-:B------:R-:W-:Y:S01]  /*11b0*/  FADD R32, R32, -R29.reuse ;  /* 0x8000001d20207221 */ /* 0x100fe20000000000 */
[--C-:B------:R-:W-:Y:S01]  /*11c0*/  FADD R9, R9, -R28.reuse ;  /* 0x8000001c09097221 */ /* 0x100fe20000000000 */
[----:B------:R-:W-:Y:S01]  /*11d0*/  FMUL R35, R35, 1.4426950216293334961 ;  /* 0x3fb8aa3b23237820 */ /* 0x000fe20000400000 */
[--C-:B------:R-:W-:Y:S01]  /*11e0*/  FADD R8, R8, -R29.reuse ;  /* 0x8000001d08087221 */ /* 0x100fe20000000000 */
[----:B------:R-:W-:Y:S01]  /*11f0*/  FMUL R32, R32, 1.4426950216293334961 ;  /* 0x3fb8aa3b20207820 */ /* 0x000fe20000400000 */
[----:B------:R-:W-:Y:S01]  /*1200*/  FADD R11, R11, -R28 ;  /* 0x8000001c0b0b7221 */ /* 0x000fe20000000000 */
[----:B------:R-:W-:Y:S01]  /*1210*/  FADD R10, R10, -R29 ;  /* 0x8000001d0a0a7221 */ /* 0x000fe20000000000 */
[----:B------:R-:W-:Y:S01]  /*1220*/  MUFU.EX2 R15, R15 ;  /* 0x0000000f000f7308 */ /* 0x000fe20000000800 */
[----:B------:R-:W-:-:S02]  /*1230*/  FMUL R8, R8, 1.4426950216293334961 ;  /* 0x3fb8aa3b08087820 */ /* 0x000fc40000400000 */
[----:B------:R-:W-:-:S05]  /*1240*/  FMUL R10, R10, 1.4426950216293334961 ;  /* 0x3fb8aa3b0a0a7820 */ /* 0x000fca0000400000 */
[----:B------:R1:W4:Y:S01]  /*1250*/  MUFU.EX2 R52, R13 ;  /* 0x0000000d00347308 */ /* 0x0003220000000800 */
[----:B0-----:R-:W-:Y:S01]  /*1260*/  FADD R26, R24, R33 ;  /* 0x00000021181a7221 */ /* 0x001fe20000000000 */
[----:B------:R-:W-:Y:S01]  /*1270*/  F2FP.BF16.F32.PACK_AB R25, R33, R24 ;  /* 0x000000182119723e */ /* 0x000fe200000010ff */
[----:B------:R-:W-:Y:S01]  /*1280*/  FMUL R33, R12, 1.4426950216293334961 ;  /* 0x3fb8aa3b0c217820 */ /* 0x000fe20000400000 */
[----:B------:R-:W-:-:S04]  /*1290*/  FADD R12, -R29, R46 ;  /* 0x0000002e1d0c7221 */ /* 0x000fc80000000100 */
[----:B------:R-:W0:Y:S01]  /*12a0*/  MUFU.EX2 R53, R14 ;  /* 0x0000000e00357308 */ /* 0x000e220000000800 */
[----:B-1----:R-:W-:Y:S01]  /*12b0*/  FADD R13, -R28, R49 ;  /* 0x000000311c0d7221 */ /* 0x002fe20000000100 */
[----:B--2---:R1:W-:Y:S06]  /*12c0*/  STS.U16 [R37+UR9+0x400], R54 ;  /* 0x0004003625007988 */ /* 0x0043ec0008000409 */
[----:B------:R-:W2:Y:S01]  /*12d0*/  MUFU.EX2 R46, R33 ;  /* 0x00000021002e7308 */ /* 0x000ea20000000800 */
[----:B---3--:R3:W-:Y:S01]  /*12e0*/  STS.U16 [R37+UR9+0x600], R48 ;  /* 0x0006003025007988 */ /* 0x0087e20008000409 */
[----:B----4-:R-:W-:Y:S01]  /*12f0*/  FADD R34, R15, R52 ;  /* 0x000000340f227221 */ /* 0x010fe20000000000 */
[----:B------:R-:W-:Y:S01]  /*1300*/  F2FP.BF16.F32.PACK_AB R24, R52, R15 ;  /* 0x0000000f3418723e */ /* 0x000fe200000010ff */
[----:B------:R-:W-:Y:S01]  /*1310*/  FMUL R52, R13, 1.4426950216293334961 ;  /* 0x3fb8aa3b0d347820 */ /* 0x000fe20000400000 */
[----:B-1----:R-:W-:Y:S01]  /*1320*/  FMUL R54, R12, 1.4426950216293334961 ;  /* 0x3fb8aa3b0c367820 */ /* 0x002fe20000400000 */
[----:B------:R-:W-:-:S02]  /*1330*/  FADD R12, R31, -R28 ;  /* 0x8000001c1f0c7221 */ /* 0x000fc40000000000 */
[----:B------:R-:W1:Y:S01]  /*1340*/  MUFU.EX2 R33, R52 ;  /* 0x0000003400217308 */ /* 0x000e620000000800 */
[----:B0-----:R-:W-:Y:S01]  /*1350*/  FADD R55, R53, R26 ;  /* 0x0000001a35377221 */ /* 0x001fe20000000000 */
[----:B---3--:R-:W-:Y:S01]  /*1360*/  FMUL R48, R27, 1.4426950216293334961 ;  /* 0x3fb8aa3b1b307820 */ /* 0x008fe20000400000 */
[----:B------:R-:W-:Y:S01]  /*1370*/  FMUL R49, R12, 1.4426950216293334961 ;  /* 0x3fb8aa3b0c317820 */ /* 0x000fe20000400000 */
[----:B------:R-:W-:Y:S01]  /*1380*/  BAR.SYNC.DEFER_BLOCKING 0x0 ;  /* 0x0000000000007b1d */ /* 0x000fe20000010000 */
[C---:B--2---:R-:W-:Y:S01]  /*1390*/  F2FP.BF16.F32.PACK_AB R27, R46.reuse, R53 ;  /* 0x000000352e1b723e */ /* 0x044fe200000010ff */
[----:B------:R-:W-:-:S04]  /*13a0*/  FADD R55, R46, R55 ;  /* 0x000000372e377221 */ /* 0x000fc80000000000 */
[----:B------:R-:W0:Y:S01]  /*13b0*/  MUFU.EX2 R31, R54 ;  /* 0x00000036001f7308 */ /* 0x000e220000000800 */
[----:B-1----:R-:W-:-:S07]  /*13c0*/  FMUL R20, R33, R20 ;  /* 0x0000001421147220 */ /* 0x002fce0000400000 */
[----:B------:R-:W-:Y:S01]  /*13d0*/  MUFU.EX2 R49, R49 ;  /* 0x0000003100317308 */ /* 0x000fe20000000800 */
[C---:B------:R-:W-:Y:S01]  /*13e0*/  FMUL R21, R33.reuse, R21 ;  /* 0x0000001521157220 */ /* 0x040fe20000400000 */
[C---:B------:R-:W-:Y:S01]  /*13f0*/  FMUL R16, R33.reuse, R16 ;  /* 0x0000001021107220 */ /* 0x040fe20000400000 */
[----:B------:R-:W-:-:S05]  /*1400*/  FMUL R17, R33, R17 ;  /* 0x0000001121117220 */ /* 0x000fca0000400000 */
[----:B------:R-:W1:Y:S01]  /*1410*/  MUFU.EX2 R48, R48 ;  /* 0x0000003000307308 */ /* 0x000e620000000800 */
[C---:B0-----:R-:W-:Y:S01]  /*1420*/  FMUL R22, R31.reuse, R22 ;  /* 0x000000161f167220 */ /* 0x041fe20000400000 */
[----:B------:R-:W0:Y:S01]  /*1430*/  LDSM.16.M88.4 R12, [R5+UR9+0x400] ;  /* 0x00040009050c783b */ /* 0x000e220008000200 */
[C---:B------:R-:W-:Y:S01]  /*1440*/  FMUL R23, R31.reuse, R23 ;  /* 0x000000171f177220 */ /* 0x040fe20000400000 */
[C---:B------:R-:W-:Y:S01]  /*1450*/  FMUL R18, R31.reuse, R18 ;  /* 0x000000121f127220 */ /* 0x040fe20000400000 */
[----:B------:R-:W-:-:S03]  /*1460*/  FMUL R19, R31, R19 ;  /* 0x000000131f137220 */ /* 0x000fc60000400000 */
[----:B------:R-:W-:Y:S08]  /*1470*/  MUFU.EX2 R53, R32 ;  /* 0x0000002000357308 */ /* 0x000ff00000000800 */
[----:B------:R-:W-:Y:S01]  /*1480*/  MUFU.EX2 R35, R35 ;  /* 0x0000002300237308 */ /* 0x000fe20000000800 */
[----:B-1----:R-:W-:Y:S01]  /*1490*/  F2FP.BF16.F32.PACK_AB R26, R48, R49 ;  /* 0x00000031301a723e */ /* 0x002fe200000010ff */
[----:B------:R-:W-:Y:S01]  /*14a0*/  FADD R49, R49, R34 ;  /* 0x0000002231317221 */ /* 0x000fe20000000000 */
[----:B------:R-:W-:-:S03]  /*14b0*/  FMUL R34, R11, 1.4426950216293334961 ;  /* 0x3fb8aa3b0b227820 */ /* 0x000fc60000400000 */
[----:B------:R-:W-:Y:S02]  /*14c0*/  FADD R49, R48, R49 ;  /* 0x0000003130317221 */ /* 0x000fe40000000000 */
[----:B------:R-:W-:Y:S08]  /*14d0*/  MUFU.EX2 R32, R10 ;  /* 0x0000000a00207308 */ /* 0x000ff00000000800 */
[----:B------:R-:W-:Y:S01]  /*14e0*/  MUFU.EX2 R34, R34 ;  /* 0x0000002200227308 */ /* 0x000fe20000000800 */
[----:B0-----:R-:W-:Y:S07]  /*14f0*/  HMMA.16816.F32.BF16 R20, R24, R12, R20 ;  /* 0x0000000c1814723c */ /* 0x001fee0000041814 */
[----:B------:R-:W-:Y:S01]  /*1500*/  MUFU.EX2 R13, R8 ;  /* 0x00000008000d7308 */ /* 0x000fe20000000800 */
[----:B------:R-:W-:Y:S01]  /*1510*/  FMUL R12, R30, 1.4426950216293334961 ;  /* 0x3fb8aa3b1e0c7820 */ /* 0x000fe20000400000 */
[----:B------:R-:W-:Y:S01]  /*1520*/  FMUL R30, R47, 1.4426950216293334961 ;  /* 0x3fb8aa3b2f1e7820 */ /* 0x000fe20000400000 */
[----:B------:R-:W-:-:S05]  /*1530*/  FMUL R47, R9, 1.4426950216293334961 ;  /* 0x3fb8aa3b092f7820 */ /* 0x000fca0000400000 */
[----:B------:R-:W0:Y:S08]  /*1540*/  MUFU.EX2 R12, R12 ;  /* 0x0000000c000c7308 */ /* 0x000e300000000800 */
[----:B------:R-:W1:Y:S08]  /*1550*/  MUFU.EX2 R30, R30 ;  /* 0x0000001e001e7308 */ /* 0x000e700000000800 */
[----:B------:R-:W2:Y:S01]  /*1560*/  MUFU.EX2 R47, R47 ;  /* 0x0000002f002f7308 */ /* 0x000ea20000000800 */
[----:B0-----:R-:W-:-:S04]  /*1570*/  FADD R46, R12, R55 ;  /* 0x000000370c2e7221 */ /* 0x001fc80000000000 */
[----:B------:R-:W-:Y:S01]  /*1580*/  FADD R48, R53, R46 ;  /* 0x0000002e35307221 */ /* 0x000fe20000000000 */
[----:B-1----:R-:W-:-:S03]  /*1590*/  FADD R8, R30, R49 ;  /* 0x000000311e087221 */ /* 0x002fc60000000000 */
[----:B------:R-:W-:Y:S01]  /*15a0*/  FADD R55, R13, R48 ;  /* 0x000000300d377221 */ /* 0x000fe20000000000 */
[----:B------:R-:W-:Y:S02]  /*15b0*/  FADD R46, R35, R8 ;  /* 0x00000008232e7221 */ /* 0x000fe40000000000 */
[----:B------:R-:W-:Y:S02]  /*15c0*/  LDSM.16.M88.4 R8, [R5+UR9+0x600] ;  /* 0x000600090508783b */ /* 0x000fe40008000200 */
[----:B--2---:R-:W-:Y:S01]  /*15d0*/  FADD R49, R47, R46 ;  /* 0x0000002e2f317221 */ /* 0x004fe20000000000 */
[----:B------:R-:W-:-:S03]  /*15e0*/  FADD R46, R32, R55 ;  /* 0x00000037202e7221 */ /* 0x000fc60000000000 */
[----:B------:R-:W-:Y:S02]  /*15f0*/  FADD R48, R34, R49 ;  /* 0x0000003122307221 */ /* 0x000fe40000000000 */
[----:B------:R-:W0:Y:S04]  /*1600*/  SHFL.BFLY PT, R55, R46, 0x2, 0x1f ;  /* 0x0c401f002e377f89 */ /* 0x000e2800000e0000 */
[----:B------:R-:W1:Y:S01]  /*1610*/  SHFL.BFLY PT, R49, R48, 0x2, 0x1f ;  /* 0x0c401f0030317f89 */ /* 0x000e6200000e0000 */
[----:B0-----:R-:W-:Y:S01]  /*1620*/  FADD R55, R46, R55 ;  /* 0x000000372e377221 */ /* 0x001fe20000000000 */
[----:B------:R-:W-:Y:S02]  /*1630*/  IMAD.MOV.U32 R46, RZ, RZ, R29 ;  /* 0x000000ffff2e7224 */ /* 0x000fe400078e001d */
[----:B-1----:R-:W-:Y:S01]  /*1640*/  FADD R49, R48, R49 ;  /* 0x0000003130317221 */ /* 0x002fe20000000000 */
[----:B------:R-:W-:Y:S04]  /*1650*/  HMMA.16816.F32.BF16 R16, R24, R8, R16 ;  /* 0x000000081810723c */ /* 0x000fe80000041810 */
[----:B------:R-:W0:Y:S03]  /*1660*/  SHFL.BFLY PT, R8, R49, 0x1, 0x1f ;  /* 0x0c201f0031087f89 */ /* 0x000e2600000e0000 */
[----:B------:R-:W-:-:S02]  /*1670*/  F2FP.BF16.F32.PACK_AB R25, R53, R12 ;  /* 0x0000000c3519723e */ /* 0x000fc400000010ff */
[----:B------:R-:W1:Y:S01]  /*1680*/  SHFL.BFLY PT, R12, R55, 0x1, 0x1f ;  /* 0x0c201f00370c7f89 */ /* 0x000e6200000e0000 */
[----:B------:R-:W-:Y:S02]  /*1690*/  F2FP.BF16.F32.PACK_AB R24, R35, R30 ;  /* 0x0000001e2318723e */ /* 0x000fe400000010ff */
[----:B------:R-:W-:Y:S02]  /*16a0*/  F2FP.BF16.F32.PACK_AB R26, R34, R47 ;  /* 0x0000002f221a723e */ /* 0x000fe400000010ff */
[----:B------:R-:W-:-:S07]  /*16b0*/  F2FP.BF16.F32.PACK_AB R27, R32, R13 ;  /* 0x0000000d201b723e */ /* 0x000fce00000010ff */
[----:B------:R-:W-:Y:S01]  /*16c0*/  HMMA.16816.F32.BF16 R20, R24, R14, R20 ;  /* 0x0000000e1814723c */ /* 0x000fe20000041814 */
[----:B0-----:R-:W-:Y:S01]  /*16d0*/  FADD R8, R49, R8 ;  /* 0x0000000831087221 */ /* 0x001fe20000000000 */
[----:B------:R-:W-:-:S04]  /*16e0*/  IMAD.MOV.U32 R49, RZ, RZ, R28 ;  /* 0x000000ffff317224 */ /* 0x000fc800078e001c */
[----:B------:R-:W-:Y:S01]  /*16f0*/  HMMA.16816.F32.BF16 R16, R24, R10, R16 ;  /* 0x0000000a1810723c */ /* 0x000fe20000041810 */
[----:B------:R-:W-:Y:S01]  /*1700*/  FFMA R36, R33, R36, R8 ;  /* 0x0000002421247223 */ /* 0x000fe20000000008 */
[----:B-1----:R-:W-:-:S04]  /*1710*/  FADD R12, R55, R12 ;  /* 0x0000000c370c7221 */ /* 0x002fc80000000000 */
[----:B------:R-:W-:Y:S01]  /*1720*/  FFMA R2, R31, R2, R12 ;  /* 0x000000021f027223 */ /* 0x000fe2000000000c */
[----:B------:R-:W-:-:S02]  /*1730*/  NOP ;  /* 0x0000000000007918 */ /* 0x000fc40000000000 */
[----:B------:R-:W-:-:S15]  /*1740*/  @!P0 BRA `(.L_x_1) ;  /* 0xfffffff000488947 */ /* 0x000fde000383ffff */
.L_x_0:
[----:B------:R-:W0:Y:S01]  /*1750*/  S2R R0, SR_TID.X ;  /* 0x0000000000007919 */ /* 0x000e220000002100 */
[----:B------:R-:W-:Y:S01]  /*1760*/  MOV R33, R21 ;  /* 0x0000001500217202 */ /* 0x000fe20000000f00 */
[----:B------:R-:W-:Y:S02]  /*1770*/  IMAD.MOV.U32 R21, RZ, RZ, R2 ;  /* 0x000000ffff157224 */ /* 0x000fe400078e0002 */
[C---:B------:R-:W-:Y:S01]  /*1780*/  FMUL R4, R36.reuse, 8388608 ;  /* 0x4b00000024047820 */ /* 0x040fe20000400000 */
[C---:B------:R-:W-:Y:S01]  /*1790*/  FSETP.GEU.AND P2, PT, R36.reuse, 1.175494350822287508e-38, PT ;  /* 0x008000002400780b */ /* 0x040fe20003f4e000 */
[----:B------:R-:W-:Y:S02]  /*17a0*/  IMAD.MOV.U32 R27, RZ, RZ, R17 ;  /* 0x000000ffff1b7224 */ /* 0x000fe400078e0011 */
[C---:B------:R-:W-:Y:S01]  /*17b0*/  FMUL R2, R21.reuse, 8388608 ;  /* 0x4b00000015027820 */ /* 0x040fe20000400000 */
[C---:B------:R-:W-:Y:S01]  /*17c0*/  FSETP.GT.AND P0, PT, |R21|.reuse, 8.50705917302346158658e+37, PT ;  /* 0x7e8000001500780b */ /* 0x040fe20003f04200 */
[----:B------:R-:W1:Y:S01]  /*17d0*/  S2UR UR5, SR_CgaCtaId ;  /* 0x00000000000579c3 */ /* 0x000e620000008800 */
[----:B------:R-:W-:Y:S01]  /*17e0*/  FSETP.GEU.AND P3, PT, R21, 1.175494350822287508e-38, PT ;  /* 0x008000001500780b */ /* 0x000fe20003f6e000 */
[----:B------:R-:W-:Y:S01]  /*17f0*/  IMAD.MOV.U32 R24, RZ, RZ, 0x3dc6b27f ;  /* 0x3dc6b27fff187424 */ /* 0x000fe200078e00ff */
[----:B------:R-:W-:-:S05]  /*1800*/  FSETP.GT.AND P1, PT, |R36|, 8.50705917302346158658e+37, PT ;  /* 0x7e8000002400780b */ /* 0x000fca0003f24200 */
[----:B------:R-:W-:Y:S01]  /*1810*/  BAR.SYNC.DEFER_BLOCKING 0x0 ;  /* 0x0000000000007b1d */ /* 0x000fe20000010000 */
[C---:B------:R-:W-:Y:S01]  /*1820*/  FSETP.GEU.AND P4, PT, |R21|.reuse, 1.175494350822287508e-38, PT ;  /* 0x008000001500780b */ /* 0x040fe20003f8e200 */
[----:B------:R-:W-:Y:S01]  /*1830*/  IMAD.MOV.U32 R31, RZ, RZ, R16 ;  /* 0x000000ffff1f7224 */ /* 0x000fe200078e0010 */
[----:B------:R-:W-:Y:S02]  /*1840*/  FSEL R4, R4, R36, !P2 ;  /* 0x0000002404047208 */ /* 0x000fe40005000000 */
[----:B------:R-:W-:Y:S01]  /*1850*/  FSETP.GEU.AND P5, PT, |R36|, 1.175494350822287508e-38, PT ;  /* 0x008000002400780b */ /* 0x000fe20003fae200 */
[----:B------:R-:W-:Y:S01]  /*1860*/  UMOV UR4, 0x400 ;  /* 0x0000040000047882 */ /* 0x000fe20000000000 */
[----:B------:R-:W-:Y:S01]  /*1870*/  FSEL R2, R2, R21, !P3 ;  /* 0x0000001502027208 */ /* 0x000fe20005800000 */
[----:B------:R-:W-:Y:S01]  /*1880*/  @P0 FMUL R21, R21, 0.25 ;  /* 0x3e80000015150820 */ /* 0x000fe20000400000 */
[----:B------:R-:W-:Y:S01]  /*1890*/  FSEL R10, RZ, -23, P3 ;  /* 0xc1b80000ff0a7808 */ /* 0x000fe20001800000 */
[----:B------:R-:W-:Y:S01]  /*18a0*/  @P0 FMUL R18, R18, 0.25 ;  /* 0x3e80000012120820 */ /* 0x000fe20000400000 */
[----:B------:R-:W-:Y:S01]  /*18b0*/  MOV R25, R19 ;  /* 0x0000001300197202 */ /* 0x000fe20000000f00 */
[----:B------:R-:W-:-:S02]  /*18c0*/  VIADD R7, R2, 0xc0cafb0d ;  /* 0xc0cafb0d02077836 */ /* 0x000fc40000000000 */
[----:B------:R-:W-:Y:S01]  /*18d0*/  @P1 FMUL R36, R36, 0.25 ;  /* 0x3e80000024241820 */ /* 0x000fe20000400000 */
[----:B------:R-:W-:Y:S01]  /*18e0*/  @!P4 FMUL R21, R21, 16777216 ;  /* 0x4b8000001515c820 */ /* 0x000fe20000400000 */
[----:B------:R-:W-:Y:S01]  /*18f0*/  @P1 FMUL R27, R27, 0.25 ;  /* 0x3e8000001b1b1820 */ /* 0x000fe20000400000 */
[----:B------:R-:W-:Y:S01]  /*1900*/  @P1 FMUL R31, R31, 0.25 ;  /* 0x3e8000001f1f1820 */ /* 0x000fe20000400000 */
[----:B------:R-:W-:Y:S01]  /*1910*/  LOP3.LUT R11, R7, 0xff800000, RZ, 0xc0, !PT ;  /* 0xff800000070b7812 */ /* 0x000fe200078ec0ff */
[----:B------:R-:W-:Y:S01]  /*1920*/  @!P5 FMUL R36, R36, 16777216 ;  /* 0x4b8000002424d820 */ /* 0x000fe20000400000 */
[----:B------:R-:W2:Y:S01]  /*1930*/  MUFU.RCP R14, R21 ;  /* 0x00000015000e7308 */ /* 0x000ea20000001000 */
[C---:B0-----:R-:W-:Y:S01]  /*1940*/  LOP3.LUT R6, R0.reuse, 0x3, RZ, 0xc0, !PT ;  /* 0x0000000300067812 */ /* 0x041fe200078ec0ff */
[C---:B------:R-:W-:Y:S01]  /*1950*/  IMAD.SHL.U32 R5, R0.reuse, 0x20, RZ ;  /* 0x0000002000057824 */ /* 0x040fe200078e00ff */
[C---:B------:R-:W-:Y:S01]  /*1960*/  LOP3.LUT R3, R0.reuse, 0x20, RZ, 0xc0, !PT ;  /* 0x0000002000037812 */ /* 0x040fe200078ec0ff */
[----:B------:R-:W-:Y:S01]  /*1970*/  @P1 FMUL R33, R33, 0.25 ;  /* 0x3e80000021211820 */ /* 0x000fe20000400000 */
[----:B------:R-:W-:Y:S01]  /*1980*/  LOP3.LUT R12, R0, 0xc0, RZ, 0xc0, !PT ;  /* 0x000000c0000c7812 */ /* 0x000fe200078ec0ff */
[----:B------:R-:W-:Y:S01]  /*1990*/  IMAD.SHL.U32 R15, R6, 0x20, RZ ;  /* 0x00000020060f7824 */ /* 0x000fe200078e00ff */
[----:B------:R-:W-:Y:S01]  /*19a0*/  IADD3 R6, R4, -0x3f3504f3, RZ ;  /* 0xc0cafb0d04067810 */ /* 0x000fe20007ffe0ff */
[----:B------:R-:W-:Y:S01]  /*19b0*/  @P1 FMUL R20, R20, 0.25 ;  /* 0x3e80000014141820 */ /* 0x000fe20000400000 */
[----:B------:R-:W-:Y:S01]  /*19c0*/  ISETP.NE.U32.AND P6, PT, R3, RZ, PT ;  /* 0x000000ff0300720c */ /* 0x000fe20003fc5070 */
[----:B------:R-:W-:Y:S01]  /*19d0*/  IMAD.SHL.U32 R3, R0, 0x4, RZ ;  /* 0x0000000400037824 */ /* 0x000fe200078e00ff */
[----:B------:R-:W-:Y:S01]  /*19e0*/  LOP3.LUT R9, R6, 0xff800000, RZ, 0xc0, !PT ;  /* 0xff80000006097812 */ /* 0x000fe200078ec0ff */
[----:B------:R-:W-:Y:S01]  /*19f0*/  @P0 FMUL R25, R25, 0.25 ;  /* 0x3e80000019190820 */ /* 0x000fe20000400000 */
[----:B------:R-:W-:Y:S01]  /*1a00*/  LOP3.LUT R8, R5, 0x300, RZ, 0xc0, !PT ;  /* 0x0000030005087812 */ /* 0x000fe200078ec0ff */
[----:B------:R-:W-:Y:S01]  /*1a10*/  @P0 FMUL R23, R23, 0.25 ;  /* 0x3e80000017170820 */ /* 0x000fe20000400000 */
[----:B------:R-:W-:Y:S01]  /*1a20*/  SHF.R.U32.HI R12, RZ, 0x1, R12 ;  /* 0x00000001ff0c7819 */ /* 0x000fe2000001160c */
[----:B------:R-:W-:Y:S01]  /*1a30*/  @P0 FMUL R22, R22, 0.25 ;  /* 0x3e80000016160820 */ /* 0x000fe20000400000 */
[----:B------:R-:W-:Y:S01]  /*1a40*/  I2FP.F32.S32 R6, R9 ;  /* 0x0000000900067245 */ /* 0x000fe20000201400 */
[----:B------:R-:W-:Y:S01]  /*1a50*/  IMAD.IADD R9, R4, 0x1, -R9 ;  /* 0x0000000104097824 */ /* 0x000fe200078e0a09 */
[----:B------:R-:W-:Y:S01]  /*1a60*/  LOP3.LUT R17, R8, 0xfc, R3, 0xf8, !PT ;  /* 0x000000fc08117812 */ /* 0x000fe200078ef803 */
[----:B------:R-:W-:Y:S01]  /*1a70*/  @!P4 FMUL R18, R18, 16777216 ;  /* 0x4b8000001212c820 */ /* 0x000fe20000400000 */
[----:B------:R-:W-:Y:S01]  /*1a80*/  FSEL R5, RZ, -23, P2 ;  /* 0xc1b80000ff057808 */ /* 0x000fe20001000000 */
[----:B------:R-:W-:Y:S01]  /*1a90*/  FADD R9, R9, -1 ;  /* 0xbf80000009097421 */ /* 0x000fe20000000000 */
[-C--:B------:R-:W-:Y:S01]  /*1aa0*/  I2FP.F32.S32 R13, R11.reuse ;  /* 0x0000000b000d7245 */ /* 0x080fe20000201400 */
[----:B------:R-:W-:Y:S01]  /*1ab0*/  @!P5 FMUL R27, R27, 16777216 ;  /* 0x4b8000001b1bd820 */ /* 0x000fe20000400000 */
[----:B------:R-:W-:Y:S01]  /*1ac0*/  LOP3.LUT R7, R17, R12, RZ, 0x3c, !PT ;  /* 0x0000000c11077212 */ /* 0x000fe200078e3cff */
[----:B------:R-:W-:Y:S01]  /*1ad0*/  FFMA.FTZ R5, R6, 1.1920928955078125e-07, R5 ;  /* 0x3400000006057823 */ /* 0x000fe20000010005 */
[----:B------:R-:W0:Y:S01]  /*1ae0*/  MUFU.RCP R12, R36 ;  /* 0x00000024000c7308 */ /* 0x000e220000001000 */
[----:B------:R-:W-:Y:S01]  /*1af0*/  FFMA.FTZ R6, R13, 1.1920928955078125e-07, R10 ;  /* 0x340000000d067823 */ /* 0x000fe2000001000a */
[----:B------:R-:W-:Y:S01]  /*1b00*/  FFMA.FTZ R10, R9, R24, -0.16845393180847167969 ;  /* 0xbe2c7f30090a7423 */ /* 0x000fe20000010018 */
[----:B------:R-:W-:Y:S01]  /*1b10*/  IADD3 R11, R2, -R11, RZ ;  /* 0x8000000b020b7210 */ /* 0x000fe20007ffe0ff */
[----:B------:R-:W-:Y:S01]  /*1b20*/  @!P5 FMUL R31, R31, 16777216 ;  /* 0x4b8000001f1fd820 */ /* 0x000fe20000400000 */
[--C-:B------:R-:W-:Y:S01]  /*1b30*/  LOP3.LUT R15, R15, 0x1c, R0.reuse, 0xf8, !PT ;  /* 0x0000001c0f0f7812 */ /* 0x100fe200078ef800 */
[----:B------:R-:W-:Y:S01]  /*1b40*/  FFMA.FTZ R10, R9, R10, 0.1716887056827545166 ;  /* 0x3e2fcf2a090a7423 */ /* 0x000fe2000001000a */
[----:B------:R-:W-:Y:S01]  /*1b50*/  SEL R8, RZ, 0x240, !P6 ;  /* 0x00000240ff087807 */ /* 0x000fe20007000000 */
[----:B------:R-:W-:Y:S01]  /*1b60*/  @!P5 FMUL R33, R33, 16777216 ;  /* 0x4b8000002121d820 */ /* 0x000fe20000400000 */
[----:B------:R-:W-:Y:S01]  /*1b70*/  @!P5 FMUL R20, R20, 16777216 ;  /* 0x4b8000001414d820 */ /* 0x000fe20000400000 */
[----:B------:R-:W-:Y:S01]  /*1b80*/  FFMA.FTZ R10, R9, R10, -0.17900948226451873779 ;  /* 0xbe374e43090a7423 */ /* 0x000fe2000001000a */
[----:B------:R-:W-:Y:S01]  /*1b90*/  @!P4 FMUL R25, R25, 16777216 ;  /* 0x4b8000001919c820 */ /* 0x000fe20000400000 */
[----:B------:R-:W-:Y:S01]  /*1ba0*/  @!P4 FMUL R23, R23, 16777216 ;  /* 0x4b8000001717c820 */ /* 0x000fe20000400000 */
[----:B------:R-:W-:Y:S01]  /*1bb0*/  @!P4 FMUL R22, R22, 16777216 ;  /* 0x4b8000001616c820 */ /* 0x000fe20000400000 */
[----:B------:R-:W-:Y:S01]  /*1bc0*/  LOP3.LUT R8, R15, R8, RZ, 0x3c, !PT ;  /* 0x000000080f087212 */ /* 0x000fe200078e3cff */
[----:B------:R-:W-:Y:S01]  /*1bd0*/  FADD R13, R11, -1 ;  /* 0xbf8000000b0d7421 */ /* 0x000fe20000000000 */
[----:B------:R-:W-:Y:S01]  /*1be0*/  FFMA.FTZ R10, R9, R10, 0.20512372255325317383 ;  /* 0x3e520bf4090a7423 */ /* 0x000fe2000001000a */
[----:B--2---:R-:W-:Y:S01]  /*1bf0*/  FMUL R15, R14, R18 ;  /* 0x000000120e0f7220 */ /* 0x004fe20000400000 */
[C---:B0-----:R-:W-:Y:S01]  /*1c00*/  FMUL R16, R12.reuse, R27 ;  /* 0x0000001b0c107220 */ /* 0x041fe20000400000 */
[C---:B------:R-:W-:Y:S01]  /*1c10*/  FMUL R17, R12.reuse, R31 ;  /* 0x0000001f0c117220 */ /* 0x040fe20000400000 */
[C---:B------:R-:W-:Y:S01]  /*1c20*/  FMUL R19, R12.reuse, R33 ;  /* 0x000000210c137220 */ /* 0x040fe20000400000 */
[----:B------:R-:W-:Y:S01]  /*1c30*/  FMUL R20, R12, R20 ;  /* 0x000000140c147220 */ /* 0x000fe20000400000 */
[C---:B------:R-:W-:Y:S01]  /*1c40*/  FMUL R11, R14.reuse, R25 ;  /* 0x000000190e0b7220 */ /* 0x040fe20000400000 */
[C---:B------:R-:W-:Y:S01]  /*1c50*/  FMUL R18, R14.reuse, R23 ;  /* 0x000000170e127220 */ /* 0x040fe20000400000 */
[----:B------:R-:W-:Y:S01]  /*1c60*/  FMUL R14, R14, R22 ;  /* 0x000000160e0e7220 */ /* 0x000fe20000400000 */
[----:B-1----:R-:W-:Y:S01]  /*1c70*/  ULEA UR6, UR5, UR4, 0x18 ;  /* 0x0000000405067291 */ /* 0x002fe2000f8ec03f */
[----:B------:R-:W-:Y:S01]  /*1c80*/  FFMA.FTZ R12, R13, R24, -0.16845393180847167969 ;  /* 0xbe2c7f300d0c7423 */ /* 0x000fe20000010018 */
[----:B------:R-:W-:Y:S01]  /*1c90*/  FFMA.FTZ R10, R9, R10, -0.24046532809734344482 ;  /* 0xbe763c8b090a7423 */ /* 0x000fe2000001000a */
[----:B------:R-:W-:Y:S01]  /*1ca0*/  F2FP.BF16.F32.PACK_AB R17, R17, R20 ;  /* 0x000000141111723e */ /* 0x000fe200000010ff */
[----:B------:R-:W-:Y:S01]  /*1cb0*/  ULDC.64 UR4, c[0x0][0x270] ;  /* 0x00009c0000047ab9 */ /* 0x000fe20000000a00 */
[----:B------:R-:W-:Y:S01]  /*1cc0*/  F2FP.BF16.F32.PACK_AB R19, R16, R19 ;  /* 0x000000131013723e */ /* 0x000fe200000010ff */
[----:B------:R-:W-:Y:S01]  /*1cd0*/  FFMA.FTZ R12, R13, R12, 0.1716887056827545166 ;  /* 0x3e2fcf2a0d0c7423 */ /* 0x000fe2000001000c */
[----:B------:R-:W-:Y:S01]  /*1ce0*/  FFMA.FTZ R10, R9, R10, 0.28857114911079406738 ;  /* 0x3e93bf99090a7423 */ /* 0x000fe2000001000a */
[----:B------:R-:W-:Y:S01]  /*1cf0*/  F2FP.BF16.F32.PACK_AB R15, R15, R14 ;  /* 0x0000000e0f0f723e */ /* 0x000fe200000010ff */
[----:B------:R-:W-:Y:S01]  /*1d00*/  STS [R8+UR6], R17 ;  /* 0x0000001108007988 */ /* 0x000fe20008000806 */
[----:B------:R-:W-:Y:S01]  /*1d10*/  F2FP.BF16.F32.PACK_AB R18, R11, R18 ;  /* 0x000000120b12723e */ /* 0x000fe200000010ff */
[----:B------:R-:W-:Y:S01]  /*1d20*/  FFMA.FTZ R12, R13, R12, -0.17900948226451873779 ;  /* 0xbe374e430d0c7423 */ /* 0x000fe2000001000c */
[----:B------:R-:W-:Y:S01]  /*1d30*/  LOP3.LUT R16, R8, 0x20, RZ, 0x3c, !PT ;  /* 0x0000002008107812 */ /* 0x000fe200078e3cff */
[----:B------:R-:W-:Y:S01]  /*1d40*/  FFMA.FTZ R10, R9, R10, -0.36067417263984680176 ;  /* 0xbeb8aa49090a7423 */ /* 0x000fe2000001000a */
[----:B------:R0:W-:Y:S01]  /*1d50*/  STS [R8+UR6+0x80], R19 ;  /* 0x0000801308007988 */ /* 0x0001e20008000806 */
[----:B------:R-:W-:Y:S01]  /*1d60*/  FFMA.FTZ R12, R13, R12, 0.20512372255325317383 ;  /* 0x3e520bf40d0c7423 */ /* 0x000fe2000001000c */
[----:B------:R-:W1:Y:S01]  /*1d70*/  LDC R20, c[0x0][0x278] ;  /* 0x00009e00ff147b82 */ /* 0x000e620000000800 */
[----:B------:R-:W-:Y:S01]  /*1d80*/  FFMA.FTZ R10, R9, R10, 0.48089820146560668945 ;  /* 0x3ef6384a090a7423 */ /* 0x000fe2000001000a */
[----:B------:R-:W-:Y:S01]  /*1d90*/  STS [R16+UR6+0x100], R15 ;  /* 0x0001000f10007988 */ /* 0x000fe20008000806 */
[----:B------:R-:W-:Y:S01]  /*1da0*/  FFMA.FTZ R12, R13, R12, -0.24046532809734344482 ;  /* 0xbe763c8b0d0c7423 */ /* 0x000fe2000001000c */
[----:B------:R-:W-:Y:S01]  /*1db0*/  UIMAD UR4, UR10, UR4, URZ ;  /* 0x000000040a0472a4 */ /* 0x000fe2000f8e023f */
[----:B------:R-:W-:Y:S01]  /*1dc0*/  FFMA.FTZ R10, R9, R10, -0.72134751081466674805 ;  /* 0xbf38aa3b090a7423 */ /* 0x000fe2000001000a */
[----:B------:R2:W-:Y:S01]  /*1dd0*/  STS [R16+UR6+0x180], R18 ;  /* 0x0001801210007988 */ /* 0x0005e20008000806 */
[----:B------:R-:W-:Y:S01]  /*1de0*/  FFMA.FTZ R12, R13, R12, 0.28857114911079406738 ;  /* 0x3e93bf990d0c7423 */ /* 0x000fe2000001000c */
[----:B0-----:R-:W-:Y:S01]  /*1df0*/  SHF.R.U32.HI R8, RZ, 0x1, R0 ;  /* 0x00000001ff087819 */ /* 0x001fe20000011600 */
[----:B------:R-:W-:Y:S01]  /*1e00*/  FMUL R10, R9, R10 ;  /* 0x0000000a090a7220 */ /* 0x000fe20000400000 */
[----:B------:R-:W-:Y:S01]  /*1e10*/  BAR.SYNC.DEFER_BLOCKING 0x0 ;  /* 0x0000000000007b1d */ /* 0x000fe20000010000 */
[----:B------:R-:W-:Y:S01]  /*1e20*/  FFMA.FTZ R12, R13, R12, -0.36067417263984680176 ;  /* 0xbeb8aa490d0c7423 */ /* 0x000fe2000001000c */
[----:B------:R-:W-:Y:S01]  /*1e30*/  ISETP.GE.U32.AND P1, PT, R4, 0x7f800000, PT ;  /* 0x7f8000000400780c */ /* 0x000fe20003f26070 */
[----:B------:R-:W-:Y:S01]  /*1e40*/  FMUL R10, R9, R10 ;  /* 0x0000000a090a7220 */ /* 0x000fe20000400000 */
[----:B------:R-:W-:Y:S01]  /*1e50*/  USHF.L.U32 UR7, UR4, 0x1, URZ ;  /* 0x0000000104077899 */ /* 0x000fe2000800063f */
[----:B------:R-:W-:Y:S01]  /*1e60*/  FFMA.FTZ R14, R13, R12, 0.48089820146560668945 ;  /* 0x3ef6384a0d0e7423 */ /* 0x000fe2000001000c */
[----:B--2---:R-:W-:Y:S01]  /*1e70*/  LOP3.LUT R16, R8, 0x4, RZ, 0xc0, !PT ;  /* 0x0000000408107812 */ /* 0x004fe200078ec0ff */
[----:B------:R-:W-:Y:S01]  /*1e80*/  FFMA.FTZ R12, R9, 1.4426950216293334961, R10 ;  /* 0x3fb8aa3b090c7823 */ /* 0x000fe2000001000a */
[----:B------:R-:W-:Y:S01]  /*1e90*/  IMAD.SHL.U32 R9, R0, 0x8, RZ ;  /* 0x0000000800097824 */ /* 0x000fe200078e00ff */
[----:B------:R-:W0:Y:S01]  /*1ea0*/  LDC.64 R10, c[0x0][0x228] ;  /* 0x00008a00ff0a7b82 */ /* 0x000e220000000a00 */
[----:B------:R-:W-:-:S02]  /*1eb0*/  IMAD R8, R38, UR5, RZ ;  /* 0x0000000526087c24 */ /* 0x000fc4000f8e02ff */
[----:B------:R-:W-:Y:S01]  /*1ec0*/  FADD R12, R5, R12 ;  /* 0x0000000c050c7221 */ /* 0x000fe20000000000 */
[----:B------:R-:W-:Y:S01]  /*1ed0*/  ISETP.GE.U32.AND P2, PT, R2, 0x7f800000, PT ;  /* 0x7f8000000200780c */ /* 0x000fe20003f46070 */
[----:B------:R-:W-:Y:S01]  /*1ee0*/  FFMA.FTZ R14, R13, R14, -0.72134751081466674805 ;  /* 0xbf38aa3b0d0e7423 */ /* 0x000fe2000001000e */
[----:B------:R-:W-:Y:S01]  /*1ef0*/  LOP3.LUT R9, R9, 0x38, RZ, 0xc0, !PT ;  /* 0x0000003809097812 */ /* 0x000fe200078ec0ff */
[----:B------:R-:W-:Y:S01]  /*1f00*/  IMAD.SHL.U32 R5, R8, 0x2, RZ ;  /* 0x0000000208057824 */ /* 0x000fe200078e00ff */
[----:B------:R-:W-:Y:S01]  /*1f10*/  UIMAD.WIDE UR4, UR4, 0x2, URZ ;  /* 0x00000002040478a5 */ /* 0x000fe2000f8e023f */
[----:B------:R-:W-:Y:S01]  /*1f20*/  FMUL R14, R13, R14 ;  /* 0x0000000e0d0e7220 */ /* 0x000fe20000400000 */
[----:B------:R-:W-:Y:S01]  /*1f30*/  IADD3 R16, R16, UR6, R9 ;  /* 0x0000000610107c10 */ /* 0x000fe2000fffe009 */
[----:B------:R-:W-:Y:S01]  /*1f40*/  IMAD.HI R8, R8, 0x2, RZ ;  /* 0x0000000208087827 */ /* 0x000fe200078e02ff */
[----:B------:R-:W-:-:S03]  /*1f50*/  SHF.R.U32.HI R9, RZ, 0x5, R0 ;  /* 0x00000005ff097819 */ /* 0x000fc60000011600 */
[C---:B------:R-:W-:Y:S01]  /*1f60*/  FMUL R14, R13.reuse, R14 ;  /* 0x0000000e0d0e7220 */ /* 0x040fe20000400000 */
[----:B------:R-:W-:Y:S01]  /*1f70*/  FSETP.NEU.AND P0, PT, R4, RZ, PT ;  /* 0x000000ff0400720b */ /* 0x000fe20003f0d000 */
[----:B------:R-:W2:Y:S01]  /*1f80*/  LDC.64 R18, c[0x0][0x230] ;  /* 0x00008c00ff127b82 */ /* 0x000ea20000000a00 */
[----:B------:R3:W4:Y:S01]  /*1f90*/  LDS R15, [R7+UR6] ;  /* 0x00000006070f7984 */ /* 0x0007220008000800 */
[----:B------:R-:W-:Y:S01]  /*1fa0*/  FFMA.FTZ R13, R13, 1.4426950216293334961, R14 ;  /* 0x3fb8aa3b0d0d7823 */ /* 0x000fe2000001000e */
[----:B------:R-:W-:Y:S02]  /*1fb0*/  ULDC UR4, c[0x0][0x27c] ;  /* 0x00009f0000047ab9 */ /* 0x000fe40000000800 */
[----:B------:R-:W-:Y:S01]  /*1fc0*/  UIMAD UR4, UR10, UR4, URZ ;  /* 0x000000040a0472a4 */ /* 0x000fe2000f8e023f */
[----:B------:R-:W-:Y:S01]  /*1fd0*/  FADD R6, R6, R13 ;  /* 0x0000000d06067221 */ /* 0x000fe20000000000 */
[----:B---3--:R-:W-:Y:S01]  /*1fe0*/  @P1 IMAD.MOV.U32 R7, RZ, RZ, 0x7f800000 ;  /* 0x7f800000ff071424 */ /* 0x008fe200078e00ff */
[----:B0-----:R-:W-:Y:S01]  /*1ff0*/  IADD3 R10, P3, P4, R5, UR7, R10 ;  /* 0x00000007050a7c10 */ /* 0x001fe2000fc7e00a */
[----:B------:R-:W-:Y:S01]  /*2000*/  USHF.L.U32 UR7, UR4, 0x2, URZ ;  /* 0x0000000204077899 */ /* 0x000fe2000800063f */
[----:B------:R-:W-:Y:S01]  /*2010*/  SGXT.U32 R5, R9, 0x3 ;  /* 0x000000030905781a */ /* 0x000fe20000000000 */
[----:B------:R-:W-:Y:S01]  /*2020*/  @P1 FFMA.FTZ R12, R4, R7, +INF ;  /* 0x7f800000040c1423 */ /* 0x000fe20000010007 */
[----:B------:R-:W-:Y:S01]  /*2030*/  IADD3.X R8, R8, UR5, R11, P3, P4 ;  /* 0x0000000508087c10 */ /* 0x000fe20009fe840b */
[----:B------:R-:W-:Y:S01]  /*2040*/  UIMAD.WIDE UR4, UR4, 0x4, URZ ;  /* 0x00000004040478a5 */ /* 0x000fe2000f8e023f */
[----:B------:R-:W-:Y:S01]  /*2050*/  @P2 MOV R9, 0x7f800000 ;  /* 0x7f80000000092802 */ /* 0x000fe20000000f00 */
[----:B-1----:R-:W-:Y:S01]  /*2060*/  IMAD R5, R5, R20, RZ ;  /* 0x0000001405057224 */ /* 0x002fe200078e02ff */
[----:B------:R-:W-:-:S02]  /*2070*/  LOP3.LUT R7, R3, 0x40, RZ, 0xc0, !PT ;  /* 0x0000004003077812 */ /* 0x000fc400078ec0ff */
[----:B------:R-:W-:Y:S01]  /*2080*/  FSETP.NEU.AND P1, PT, R2, RZ, PT ;  /* 0x000000ff0200720b */ /* 0x000fe20003f2d000 */
[----:B------:R-:W-:Y:S01]  /*2090*/  IMAD R3, R20, 0x8, R5 ;  /* 0x0000000814037824 */ /* 0x000fe200078e0205 */
[----:B------:R-:W-:Y:S01]  /*20a0*/  LEA R4, P3, R5, R10, 0x1 ;  /* 0x0000000a05047211 */ /* 0x000fe200078608ff */
[----:B------:R-:W-:Y:S01]  /*20b0*/  @P2 FFMA.FTZ R6, R2, R9, +INF ;  /* 0x7f80000002062423 */ /* 0x000fe20000010009 */
[----:B------:R-:W-:Y:S01]  /*20c0*/  IMAD.IADD R16, R7, 0x1, R16 ;  /* 0x0000000107107824 */ /* 0x000fe200078e0210 */
[----:B------:R-:W-:Y:S02]  /*20d0*/  FSEL R7, R12, -INF , P0 ;  /* 0xff8000000c077808 */ /* 0x000fe40000000000 */
[----:B------:R-:W-:Y:S02]  /*20e0*/  LEA.HI.X.SX32 R5, R5, R8, 0x1, P3 ;  /* 0x0000000805057211 */ /* 0x000fe400018f0eff */
[----:B------:R-:W-:Y:S01]  /*20f0*/  LEA R2, P2, R3, R10, 0x1 ;  /* 0x0000000a03027211 */ /* 0x000fe200078408ff */
[----:B------:R-:W-:Y:S01]  /*2100*/  FFMA R28, R7, 0.69314718246459960938, R28 ;  /* 0x3f317218071c7823 */ /* 0x000fe2000000001c */
[----:B------:R-:W-:Y:S01]  /*2110*/  FSEL R6, R6, -INF , P1 ;  /* 0xff80000006067808 */ /* 0x000fe20000800000 */
[C---:B------:R-:W-:Y:S01]  /*2120*/  IMAD.SHL.U32 R7, R38.reuse, 0x4, RZ ;  /* 0x0000000426077824 */ /* 0x040fe200078e00ff */
[----:B------:R-:W-:Y:S01]  /*2130*/  LEA.HI.X.SX32 R3, R3, R8, 0x1, P2 ;  /* 0x0000000803037211 */ /* 0x000fe200010f0eff */
[----:B------:R-:W-:Y:S01]  /*2140*/  IMAD.HI R38, R38, 0x4, RZ ;  /* 0x0000000426267827 */ /* 0x000fe200078e02ff */
[----:B------:R-:W-:-:S03]  /*2150*/  LOP3.LUT P0, RZ, R0, 0xe0, RZ, 0xc0, !PT ;  /* 0x000000e000ff7812 */ /* 0x000fc6000780c0ff */
[----:B------:R-:W-:Y:S01]  /*2160*/  FFMA R29, R6, 0.69314718246459960938, R29 ;  /* 0x3f317218061d7823 */ /* 0x000fe2000000001d */
[----:B------:R-:W-:Y:S01]  /*2170*/  SHF.L.U32 R0, R0, 0x1, RZ ;  /* 0x0000000100007819 */ /* 0x000fe200000006ff */
[----:B----4-:R0:W-:Y:S03]  /*2180*/  STG.E.U16 desc[UR16][R4.64], R15 ;  /* 0x0000000f04007986 */ /* 0x0101e6000c101510 */
[----:B------:R-:W-:Y:S02]  /*2190*/  LOP3.LUT R0, R0, 0x78, RZ, 0xc0, !PT ;  /* 0x0000007800007812 */ /* 0x000fe400078ec0ff */
[----:B0-----:R-:W-:Y:S02]  /*21a0*/  PRMT R5, R15, 0x7632, R5 ;  /* 0x000076320f057816 */ /* 0x001fe40000000005 */
[----:B--2---:R-:W-:-:S03]  /*21b0*/  IADD3 R4, P1, P2, R7, UR7, R18 ;  /* 0x0000000707047c10 */ /* 0x004fc6000fa3e012 */
[----:B------:R0:W-:Y:S01]  /*21c0*/  STG.E.U16 desc[UR16][R2.64], R5 ;  /* 0x0000000502007986 */ /* 0x0001e2000c101510 */
[----:B------:R-:W-:Y:S01]  /*21d0*/  BAR.SYNC.DEFER_BLOCKING 0x0 ;  /* 0x0000000000007b1d */ /* 0x000fe20000010000 */
[----:B0-----:R-:W-:-:S05]  /*21e0*/  IADD3.X R5, R38, UR5, R19, P1, P2 ;  /* 0x0000000526057c10 */ /* 0x001fca0008fe4413 */
[----:B------:R0:W-:Y:S02]  /*21f0*/  STS.64 [R0+UR6], R28 ;  /* 0x0000001c00007988 */ /* 0x0001e40008000a06 */
[----:B------:R-:W-:Y:S06]  /*2200*/  BAR.SYNC.DEFER_BLOCKING 0x0 ;  /* 0x0000000000007b1d */ /* 0x000fec0000010000 */
[----:B------:R-:W-:Y:S05]  /*2210*/  @P0 EXIT ;  /* 0x000000000000094d */ /* 0x000fea0003800000 */
[----:B------:R-:W1:Y:S04]  /*2220*/  LDS R3, [R16] ;  /* 0x0000000010037984 */ /* 0x000e680000000800 */
[----:B-1----:R-:W-:Y:S01]  /*2230*/  STG.E desc[UR16][R4.64], R3 ;  /* 0x0000000304007986 */ /* 0x002fe2000c101910 */
[----:B------:R-:W-:Y:S05]  /*2240*/  EXIT ;  /* 0x000000000000794d */ /* 0x000fea0003800000 */
.L_x_2:
[----:B------:R-:W-:-:S00]  /*2250*/  BRA `(.L_x_2) ;  /* 0xfffffffc00fc7947 */ /* 0x000fc0000383ffff */
[----:B------:R-:W-:-:S00]  /*2260*/  NOP ;  /* 0x0000000000007918 */ /* 0x000fc00000000000 */
        /* <DEDUP_REMOVED lines=9> */
.L_x_3:


//--------------------- .nv.global.init           --------------------------
	.section	.nv.global.init,"aw",@progbits
.nv.global.init:
	.type		_$_str,@object
	.size		_$_str,(.L_0 - _$_str)
_$_str:
        /*0000*/ 	.byte	0x5f, 0x5f, 0x43, 0x55, 0x44, 0x41, 0x5f, 0x46, 0x54, 0x5a, 0x00
.L_0:


//--------------------- .nv.shared.attn_fwd       --------------------------
	.section	.nv.shared.attn_fwd,"aw",@nobits
	.sectionflags	@""
	.align	16
	.zero		1024


//--------------------- .nv.shared.reserved.0     --------------------------
	.section	.nv.shared.reserved.0,"aw",@nobits
	.weak		__nv_reservedSMEM_offset_0_alias
	.size		__nv_reservedSMEM_offset_0_alias, 0, 0
	.other		__nv_reservedSMEM_offset_0_alias,@"STO_CUDA_RESERVED_SHARED STV_DEFAULT"
__nv_reservedSMEM_offset_0_alias:
	.zero		0


//--------------------- .nv.constant0.attn_fwd    --------------------------
	.section	.nv.constant0.attn_fwd,"a",@progbits
	.sectionflags	@""
	.align	4
.nv.constant0.attn_fwd:
	.zero		664


//--------------------- SYMBOLS --------------------------

	.type		.nv.reservedSmem.offset0,@object
	.size		.nv.reservedSmem.offset0,0x4
